	.target	sm_90a

	.elftype	@"ET_EXEC"


//--------------------- .note.nv.tkinfo           --------------------------
	.section	.note.nv.tkinfo,"",@"SHT_NOTE"
	.sectionflags	@"SHF_NOTE_NV_TKINFO"
	.tkinfo
        /*0018*/ 	.word	0x00000002
        /*0030*/ 	.string	""
        /*0030*/ 	.string	"ptxas"
        /*0030*/ 	.string	"Cuda compilation tools, release 13.0, V13.0.88"
        /*0030*/ 	.string	"Build cuda_13.0.r13.0/compiler.36424714_0"
        /*0030*/ 	.string	"-v  -suppress-debug-info  -lineinfo  -arch sm_90a "



//--------------------- .note.nv.cuinfo           --------------------------
	.section	.note.nv.cuinfo,"",@"SHT_NOTE"
	.sectionflags	@"SHF_NOTE_NV_CUINFO"
        /*0018*/ 	.short	0x0002
        /*001a*/ 	.short	0x005a
        /*001c*/ 	.short	0x0082
	.zero		2


//--------------------- .nv.info                  --------------------------
	.section	.nv.info,"",@"SHT_CUDA_INFO"
	.align	4


	//----- nvinfo : EIATTR_REGCOUNT
	.align		4
        /*0000*/ 	.byte	0x04, 0x2f
        /*0002*/ 	.short	(.L_1 - .L_0)
	.align		4
.L_0:
        /*0004*/ 	.word	index@(matmul_kernel)
        /*0008*/ 	.word	0x000000fe


	//----- nvinfo : EIATTR_FRAME_SIZE
	.align		4
.L_1:
        /*000c*/ 	.byte	0x04, 0x11
        /*000e*/ 	.short	(.L_3 - .L_2)
	.align		4
.L_2:
        /*0010*/ 	.word	index@(matmul_kernel)
        /*0014*/ 	.word	0x00000000


	//----- nvinfo : EIATTR_MIN_STACK_SIZE
	.align		4
.L_3:
        /*0018*/ 	.byte	0x04, 0x12
        /*001a*/ 	.short	(.L_5 - .L_4)
	.align		4
.L_4:
        /*001c*/ 	.word	index@(matmul_kernel)
        /*0020*/ 	.word	0x00000000
.L_5:


//--------------------- .nv.compat                --------------------------
	.section	.nv.compat,"",@"SHT_CUDA_COMPAT_INFO"
	.align	4
        /*0000*/ 	.byte	0x02, 0x09, 0x01, 0x00, 0x02, 0x02, 0x04, 0x00, 0x02, 0x05, 0x05, 0x00, 0x03, 0x07, 0x01, 0x01
        /*0010*/ 	.byte	0x02, 0x03, 0x00, 0x00, 0x02, 0x06, 0x01, 0x00, 0x04, 0x0b, 0x08, 0x00, 0x00, 0x00, 0x00, 0x00
        /*0020*/ 	.byte	0x00, 0x00, 0x00, 0x00


//--------------------- .nv.info.matmul_kernel    --------------------------
	.section	.nv.info.matmul_kernel,"",@"SHT_CUDA_INFO"
	.sectionflags	@""
	.align	4


	//----- nvinfo : EIATTR_CUDA_API_VERSION
	.align		4
        /*0000*/ 	.byte	0x04, 0x37
        /*0002*/ 	.short	(.L_7 - .L_6)
.L_6:
        /*0004*/ 	.word	0x00000082


	//----- nvinfo : EIATTR_KPARAM_INFO
	.align		4
.L_7:
        /*0008*/ 	.byte	0x04, 0x17
        /*000a*/ 	.short	(.L_9 - .L_8)
.L_8:
        /*000c*/ 	.word	0x00000000
        /*0010*/ 	.short	0x000d
        /*0012*/ 	.short	0x0048
        /*0014*/ 	.byte	0x00, 0xf4, 0x21, 0x00


	//----- nvinfo : EIATTR_KPARAM_INFO
	.align		4
.L_9:
        /*0018*/ 	.byte	0x04, 0x17
        /*001a*/ 	.short	(.L_11 - .L_10)
.L_10:
        /*001c*/ 	.word	0x00000000
        /*0020*/ 	.short	0x000c
        /*0022*/ 	.short	0x0040
        /*0024*/ 	.byte	0x00, 0xf4, 0x21, 0x00


	//----- nvinfo : EIATTR_KPARAM_INFO
	.align		4
.L_11:
        /*0028*/ 	.byte	0x04, 0x17
        /*002a*/ 	.short	(.L_13 - .L_12)
.L_12:
        /*002c*/ 	.word	0x00000000
        /*0030*/ 	.short	0x000b
        /*0032*/ 	.short	0x0038
        /*0034*/ 	.byte	0x00, 0xf0, 0x11, 0x00


	//----- nvinfo : EIATTR_KPARAM_INFO
	.align		4
.L_13:
        /*0038*/ 	.byte	0x04, 0x17
        /*003a*/ 	.short	(.L_15 - .L_14)
.L_14:
        /*003c*/ 	.word	0x00000000
        /*0040*/ 	.short	0x000a
        /*0042*/ 	.short	0x0034
        /*0044*/ 	.byte	0x00, 0xf0, 0x11, 0x00


	//----- nvinfo : EIATTR_KPARAM_INFO
	.align		4
.L_15:
        /*0048*/ 	.byte	0x04, 0x17
        /*004a*/ 	.short	(.L_17 - .L_16)
.L_16:
        /*004c*/ 	.word	0x00000000
        /*0050*/ 	.short	0x0009
        /*0052*/ 	.short	0x0030
        /*0054*/ 	.byte	0x00, 0xf0, 0x11, 0x00


	//----- nvinfo : EIATTR_KPARAM_INFO
	.align		4
.L_17:
        /*0058*/ 	.byte	0x04, 0x17
        /*005a*/ 	.short	(.L_19 - .L_18)
.L_18:
        /*005c*/ 	.word	0x00000000
        /*0060*/ 	.short	0x0008
        /*0062*/ 	.short	0x002c
        /*0064*/ 	.byte	0x00, 0xf0, 0x11, 0x00


	//----- nvinfo : EIATTR_KPARAM_INFO
	.align		4
.L_19:
        /*0068*/ 	.byte	0x04, 0x17
        /*006a*/ 	.short	(.L_21 - .L_20)
.L_20:
        /*006c*/ 	.word	0x00000000
        /*0070*/ 	.short	0x0007
        /*0072*/ 	.short	0x0028
        /*0074*/ 	.byte	0x00, 0xf0, 0x11, 0x00


	//----- nvinfo : EIATTR_KPARAM_INFO
	.align		4
.L_21:
        /*0078*/ 	.byte	0x04, 0x17
        /*007a*/ 	.short	(.L_23 - .L_22)
.L_22:
        /*007c*/ 	.word	0x00000000
        /*0080*/ 	.short	0x0006
        /*0082*/ 	.short	0x0024
        /*0084*/ 	.byte	0x00, 0xf0, 0x11, 0x00


	//----- nvinfo : EIATTR_KPARAM_INFO
	.align		4
.L_23:
        /*0088*/ 	.byte	0x04, 0x17
        /*008a*/ 	.short	(.L_25 - .L_24)
.L_24:
        /*008c*/ 	.word	0x00000000
        /*0090*/ 	.short	0x0005
        /*0092*/ 	.short	0x0020
        /*0094*/ 	.byte	0x00, 0xf0, 0x11, 0x00


	//----- nvinfo : EIATTR_KPARAM_INFO
	.align		4
.L_25:
        /*0098*/ 	.byte	0x04, 0x17
        /*009a*/ 	.short	(.L_27 - .L_26)
.L_26:
        /*009c*/ 	.word	0x00000000
        /*00a0*/ 	.short	0x0004
        /*00a2*/ 	.short	0x001c
        /*00a4*/ 	.byte	0x00, 0xf0, 0x11, 0x00


	//----- nvinfo : EIATTR_KPARAM_INFO
	.align		4
.L_27:
        /*00a8*/ 	.byte	0x04, 0x17
        /*00aa*/ 	.short	(.L_29 - .L_28)
.L_28:
        /*00ac*/ 	.word	0x00000000
        /*00b0*/ 	.short	0x0003
        /*00b2*/ 	.short	0x0018
        /*00b4*/ 	.byte	0x00, 0xf0, 0x11, 0x00


	//----- nvinfo : EIATTR_KPARAM_INFO
	.align		4
.L_29:
        /*00b8*/ 	.byte	0x04, 0x17
        /*00ba*/ 	.short	(.L_31 - .L_30)
.L_30:
        /*00bc*/ 	.word	0x00000000
        /*00c0*/ 	.short	0x0002
        /*00c2*/ 	.short	0x0010
        /*00c4*/ 	.byte	0x00, 0xf4, 0x21, 0x00


	//----- nvinfo : EIATTR_KPARAM_INFO
	.align		4
.L_31:
        /*00c8*/ 	.byte	0x04, 0x17
        /*00ca*/ 	.short	(.L_33 - .L_32)
.L_32:
        /*00cc*/ 	.word	0x00000000
        /*00d0*/ 	.short	0x0001
        /*00d2*/ 	.short	0x0008
        /*00d4*/ 	.byte	0x00, 0xf4, 0x21, 0x00


	//----- nvinfo : EIATTR_KPARAM_INFO
	.align		4
.L_33:
        /*00d8*/ 	.byte	0x04, 0x17
        /*00da*/ 	.short	(.L_35 - .L_34)
.L_34:
        /*00dc*/ 	.word	0x00000000
        /*00e0*/ 	.short	0x0000
        /*00e2*/ 	.short	0x0000
        /*00e4*/ 	.byte	0x00, 0xf4, 0x21, 0x00


	//----- nvinfo : EIATTR_EXPLICIT_CLUSTER
	.align		4
.L_35:
        /*00e8*/ 	.byte	0x01, 0x3e
	.zero		2


	//----- nvinfo : EIATTR_CTA_PER_CLUSTER
	.align		4
        /*00ec*/ 	.byte	0x04, 0x3d
        /*00ee*/ 	.short	(.L_37 - .L_36)
.L_36:
        /*00f0*/ 	.word	0x00000002
        /*00f4*/ 	.word	0x00000001
        /*00f8*/ 	.word	0x00000001


	//----- nvinfo : EIATTR_SPARSE_MMA_MASK
	.align		4
.L_37:
        /*00fc*/ 	.byte	0x03, 0x50
        /*00fe*/ 	.short	0x0000


	//----- nvinfo : EIATTR_MAXREG_COUNT
	.align		4
        /*0100*/ 	.byte	0x03, 0x1b
        /*0102*/ 	.short	0x00ff


	//----- nvinfo : EIATTR_NUM_BARRIERS
	.align		4
        /*0104*/ 	.byte	0x02, 0x4c
        /*0106*/ 	.byte	0x01
	.zero		1


	//----- nvinfo : EIATTR_MERCURY_ISA_VERSION
	.align		4
        /*0108*/ 	.byte	0x03, 0x5f
        /*010a*/ 	.short	0x0101


	//----- nvinfo : EIATTR_EXIT_INSTR_OFFSETS
	.align		4
        /*010c*/ 	.byte	0x04, 0x1c
        /*010e*/ 	.short	(.L_39 - .L_38)


	//   ....[0]....
.L_38:
        /*0110*/ 	.word	0x000050a0


	//   ....[1]....
        /*0114*/ 	.word	0x000050d0


	//----- nvinfo : EIATTR_REQNTID
	.align		4
.L_39:
        /*0118*/ 	.byte	0x04, 0x10
        /*011a*/ 	.short	(.L_41 - .L_40)
.L_40:
        /*011c*/ 	.word	0x00000080
        /*0120*/ 	.word	0x00000001
        /*0124*/ 	.word	0x00000001


	//----- nvinfo : EIATTR_CBANK_PARAM_SIZE
	.align		4
.L_41:
        /*0128*/ 	.byte	0x03, 0x19
        /*012a*/ 	.short	0x0050


	//----- nvinfo : EIATTR_PARAM_CBANK
	.align		4
        /*012c*/ 	.byte	0x04, 0x0a
        /*012e*/ 	.short	(.L_43 - .L_42)
	.align		4
.L_42:
        /*0130*/ 	.word	index@(.nv.constant0.matmul_kernel)
        /*0134*/ 	.short	0x0210
        /*0136*/ 	.short	0x0050


	//----- nvinfo : EIATTR_SW_WAR
	.align		4
.L_43:
        /*0138*/ 	.byte	0x04, 0x36
        /*013a*/ 	.short	(.L_45 - .L_44)
.L_44:
        /*013c*/ 	.word	0x00000008
.L_45:


//--------------------- .nv.callgraph             --------------------------
	.section	.nv.callgraph,"",@"SHT_CUDA_CALLGRAPH"
	.align	4
	.sectionentsize	8
	.align		4
        /*0000*/ 	.word	0x00000000
	.align		4
        /*0004*/ 	.word	0xffffffff
	.align		4
        /*0008*/ 	.word	0x00000000
	.align		4
        /*000c*/ 	.word	0xfffffffe
	.align		4
        /*0010*/ 	.word	0x00000000
	.align		4
        /*0014*/ 	.word	0xfffffffd
	.align		4
        /*0018*/ 	.word	0x00000000
	.align		4
        /*001c*/ 	.word	0xfffffffc


//--------------------- .text.matmul_kernel       --------------------------
	.section	.text.matmul_kernel,"ax",@progbits
	.align	128
        .global         matmul_kernel
        .type           matmul_kernel,@function
        .size           matmul_kernel,(.L_x_3 - matmul_kernel)
        .other          matmul_kernel,@"STO_CUDA_ENTRY STV_DEFAULT"
matmul_kernel:
.text.matmul_kernel:
[----:B------:R-:W-:Y:S08]  /*0000*/  LDC R1, c[0x0][0x28] ;  /* 0x00000a00ff017b82 */ /* 0x000ff00000000800 */
[----:B------:R-:W0:Y:S01]  /*0010*/  LDC.64 R20, c[0x0][0x228] ;  /* 0x00008a00ff147b82 */ /* 0x000e220000000a00 */
[----:B------:R-:W1:Y:S01]  /*0020*/  S2R R109, SR_CgaCtaId ;  /* 0x00000000006d7919 */ /* 0x000e620000008800 */
[----:B------:R-:W-:Y:S01]  /*0030*/  ULDC.64 UR14, c[0x0][0x208] ;  /* 0x00008200000e7ab9 */ /* 0x000fe20000000a00 */
[----:B------:R-:W-:-:S02]  /*0040*/  CS2R R32, SRZ ;  /* 0x0000000000207805 */ /* 0x000fc4000001ff00 */
[----:B------:R-:W-:Y:S01]  /*0050*/  CS2R R34, SRZ ;  /* 0x0000000000227805 */ /* 0x000fe2000001ff00 */
[----:B------:R-:W2:Y:S01]  /*0060*/  S2R R147, SR_TID.X ;  /* 0x0000000000937919 */ /* 0x000ea20000002100 */
[----:B------:R-:W-:Y:S02]  /*0070*/  CS2R R36, SRZ ;  /* 0x0000000000247805 */ /* 0x000fe4000001ff00 */
[----:B------:R-:W-:Y:S01]  /*0080*/  CS2R R38, SRZ ;  /* 0x0000000000267805 */ /* 0x000fe2000001ff00 */
[----:B------:R-:W3:Y:S01]  /*0090*/  S2UR UR4, SR_CTAID.X ;  /* 0x00000000000479c3 */ /* 0x000ee20000002500 */
[----:B------:R-:W-:Y:S02]  /*00a0*/  CS2R R40, SRZ ;  /* 0x0000000000287805 */ /* 0x000fe4000001ff00 */
[----:B------:R-:W-:Y:S02]  /*00b0*/  CS2R R42, SRZ ;  /* 0x00000000002a7805 */ /* 0x000fe4000001ff00 */
[----:B------:R-:W-:-:S02]  /*00c0*/  CS2R R44, SRZ ;  /* 0x00000000002c7805 */ /* 0x000fc4000001ff00 */
[----:B------:R-:W-:Y:S02]  /*00d0*/  CS2R R46, SRZ ;  /* 0x00000000002e7805 */ /* 0x000fe4000001ff00 */
[----:B------:R-:W-:Y:S02]  /*00e0*/  CS2R R48, SRZ ;  /* 0x0000000000307805 */ /* 0x000fe4000001ff00 */
[----:B------:R-:W-:Y:S02]  /*00f0*/  CS2R R50, SRZ ;  /* 0x0000000000327805 */ /* 0x000fe4000001ff00 */
[----:B------:R-:W-:Y:S01]  /*0100*/  CS2R R52, SRZ ;  /* 0x0000000000347805 */ /* 0x000fe2000001ff00 */
[----:B------:R-:W4:Y:S01]  /*0110*/  LDC R118, c[0x0][0x230] ;  /* 0x00008c00ff767b82 */ /* 0x000f220000000800 */
[----:B------:R-:W-:Y:S01]  /*0120*/  CS2R R54, SRZ ;  /* 0x0000000000367805 */ /* 0x000fe2000001ff00 */
[----:B0-----:R-:W-:-:S05]  /*0130*/  VIADD R0, R21, 0x7f ;  /* 0x0000007f15007836 */ /* 0x001fca0000000000 */
[----:B------:R-:W-:Y:S02]  /*0140*/  SHF.R.S32.HI R3, RZ, 0x1f, R0 ;  /* 0x0000001fff037819 */ /* 0x000fe40000011400 */
[----:B---3--:R-:W-:Y:S01]  /*0150*/  I2FP.F32.U32 R5, UR4 ;  /* 0x0000000400057c45 */ /* 0x008fe20008201000 */
[----:B------:R-:W-:Y:S01]  /*0160*/  ULDC UR4, c[0x0][0x150] ;  /* 0x0000540000047ab9 */ /* 0x000fe20000000800 */
[----:B------:R-:W-:-:S03]  /*0170*/  LEA.HI R3, R3, R0, RZ, 0x7 ;  /* 0x0000000003037211 */ /* 0x000fc600078f38ff */
[----:B------:R-:W-:Y:S01]  /*0180*/  FMUL R5, R5, UR4 ;  /* 0x0000000405057c20 */ /* 0x000fe20008400000 */
[----:B------:R-:W-:Y:S01]  /*0190*/  SHF.R.S32.HI R3, RZ, 0x7, R3 ;  /* 0x00000007ff037819 */ /* 0x000fe20000011403 */
[----:B----4-:R-:W-:Y:S01]  /*01a0*/  VIADD R118, R118, 0x1f ;  /* 0x0000001f76767836 */ /* 0x010fe20000000000 */
[C---:B-1----:R-:W-:Y:S01]  /*01b0*/  R2UR UR4, R109.reuse ;  /* 0x000000006d0472ca */ /* 0x042fe200000e0000 */
[----:B------:R-:W-:Y:S02]  /*01c0*/  IMAD.SHL.U32 R109, R109, 0x40, RZ ;  /* 0x000000406d6d7824 */ /* 0x000fe400078e00ff */
[----:B------:R-:W0:Y:S01]  /*01d0*/  F2I.U32.TRUNC.NTZ R5, R5 ;  /* 0x0000000500057305 */ /* 0x000e22000020f000 */
[----:B------:R-:W-:Y:S02]  /*01e0*/  IMAD.SHL.U32 R4, R3, 0x8, RZ ;  /* 0x0000000803047824 */ /* 0x000fe400078e00ff */
[----:B------:R-:W-:-:S03]  /*01f0*/  LOP3.LUT R109, R109, 0x40, RZ, 0xc0, !PT ;  /* 0x000000406d6d7812 */ /* 0x000fc600078ec0ff */
[----:B------:R-:W-:-:S04]  /*0200*/  IABS R7, R4 ;  /* 0x0000000400077213 */ /* 0x000fc80000000000 */
[----:B------:R-:W1:Y:S01]  /*0210*/  I2F.RP R0, R7 ;  /* 0x0000000700007306 */ /* 0x000e620000209400 */
[----:B0-----:R-:W-:-:S07]  /*0220*/  IABS R11, R5 ;  /* 0x00000005000b7213 */ /* 0x001fce0000000000 */
[----:B-1----:R-:W0:Y:S02]  /*0230*/  MUFU.RCP R0, R0 ;  /* 0x0000000000007308 */ /* 0x002e240000001000 */
[----:B0-----:R-:W-:Y:S01]  /*0240*/  VIADD R2, R0, 0xffffffe ;  /* 0x0ffffffe00027836 */ /* 0x001fe20000000000 */
[----:B------:R-:W-:-:S05]  /*0250*/  IABS R0, R4 ;  /* 0x0000000400007213 */ /* 0x000fca0000000000 */
[----:B------:R0:W1:Y:S01]  /*0260*/  F2I.FTZ.U32.TRUNC.NTZ R3, R2 ;  /* 0x0000000200037305 */ /* 0x000062000021f000 */
[----:B------:R-:W-:Y:S02]  /*0270*/  IMAD.MOV R0, RZ, RZ, -R0 ;  /* 0x000000ffff007224 */ /* 0x000fe400078e0a00 */
[----:B0-----:R-:W-:Y:S02]  /*0280*/  IMAD.MOV.U32 R2, RZ, RZ, RZ ;  /* 0x000000ffff027224 */ /* 0x001fe400078e00ff */
[----:B-1----:R-:W-:-:S04]  /*0290*/  IMAD.MOV R6, RZ, RZ, -R3 ;  /* 0x000000ffff067224 */ /* 0x002fc800078e0a03 */
[----:B------:R-:W-:-:S04]  /*02a0*/  IMAD R9, R6, R7, RZ ;  /* 0x0000000706097224 */ /* 0x000fc800078e02ff */
[----:B------:R-:W-:-:S06]  /*02b0*/  IMAD.HI.U32 R2, R3, R9, R2 ;  /* 0x0000000903027227 */ /* 0x000fcc00078e0002 */
[----:B------:R-:W-:-:S04]  /*02c0*/  IMAD.HI.U32 R2, R2, R11, RZ ;  /* 0x0000000b02027227 */ /* 0x000fc800078e00ff */
[----:B------:R-:W-:-:S05]  /*02d0*/  IMAD R0, R2, R0, R11 ;  /* 0x0000000002007224 */ /* 0x000fca00078e020b */
[----:B------:R-:W-:-:S13]  /*02e0*/  ISETP.GT.U32.AND P1, PT, R7, R0, PT ;  /* 0x000000000700720c */ /* 0x000fda0003f24070 */
[----:B------:R-:W-:Y:S02]  /*02f0*/  @!P1 IMAD.IADD R0, R0, 0x1, -R7 ;  /* 0x0000000100009824 */ /* 0x000fe400078e0a07 */
[----:B------:R-:W-:Y:S01]  /*0300*/  @!P1 VIADD R2, R2, 0x1 ;  /* 0x0000000102029836 */ /* 0x000fe20000000000 */
[----:B------:R-:W-:Y:S02]  /*0310*/  ISETP.NE.AND P1, PT, R4, RZ, PT ;  /* 0x000000ff0400720c */ /* 0x000fe40003f25270 */
[----:B------:R-:W-:Y:S02]  /*0320*/  ISETP.GE.U32.AND P0, PT, R0, R7, PT ;  /* 0x000000070000720c */ /* 0x000fe40003f06070 */
[----:B------:R-:W-:-:S04]  /*0330*/  LOP3.LUT R0, R5, R4, RZ, 0x3c, !PT ;  /* 0x0000000405007212 */ /* 0x000fc800078e3cff */
[----:B------:R-:W-:Y:S01]  /*0340*/  ISETP.GE.AND P2, PT, R0, RZ, PT ;  /* 0x000000ff0000720c */ /* 0x000fe20003f46270 */
[----:B------:R-:W-:-:S05]  /*0350*/  VIADD R0, R20, 0x7f ;  /* 0x0000007f14007836 */ /* 0x000fca0000000000 */
[----:B------:R-:W-:Y:S01]  /*0360*/  SHF.R.S32.HI R3, RZ, 0x1f, R0 ;  /* 0x0000001fff037819 */ /* 0x000fe20000011400 */
[----:B------:R-:W-:-:S03]  /*0370*/  @P0 VIADD R2, R2, 0x1 ;  /* 0x0000000102020836 */ /* 0x000fc60000000000 */
[----:B------:R-:W-:-:S03]  /*0380*/  LEA.HI R3, R3, R0, RZ, 0x7 ;  /* 0x0000000003037211 */ /* 0x000fc600078f38ff */
[----:B------:R-:W-:Y:S01]  /*0390*/  @!P2 IMAD.MOV R2, RZ, RZ, -R2 ;  /* 0x000000ffff02a224 */ /* 0x000fe200078e0a02 */
[----:B------:R-:W-:-:S05]  /*03a0*/  @!P1 LOP3.LUT R2, RZ, R4, RZ, 0x33, !PT ;  /* 0x00000004ff029212 */ /* 0x000fca00078e33ff */
[----:B------:R-:W-:Y:S02]  /*03b0*/  IMAD.SHL.U32 R6, R2, 0x8, RZ ;  /* 0x0000000802067824 */ /* 0x000fe400078e00ff */
[----:B------:R-:W-:-:S03]  /*03c0*/  IMAD.MOV R2, RZ, RZ, -R2 ;  /* 0x000000ffff027224 */ /* 0x000fc600078e0a02 */
[----:B------:R-:W-:Y:S01]  /*03d0*/  LEA.HI.SX32 R3, R3, -R6, 0x19 ;  /* 0x8000000603037211 */ /* 0x000fe200078fcaff */
[----:B------:R-:W-:-:S03]  /*03e0*/  IMAD R4, R4, R2, R5 ;  /* 0x0000000204047224 */ /* 0x000fc600078e0205 */
[----:B------:R-:W-:Y:S02]  /*03f0*/  VIMNMX R11, R3, 0x8, PT ;  /* 0x00000008030b7848 */ /* 0x000fe40003fe0100 */
[----:B------:R-:W-:Y:S02]  /*0400*/  IABS R9, R4 ;  /* 0x0000000400097213 */ /* 0x000fe40000000000 */
[----:B------:R-:W-:-:S04]  /*0410*/  IABS R7, R11 ;  /* 0x0000000b00077213 */ /* 0x000fc80000000000 */
[----:B------:R-:W0:Y:S08]  /*0420*/  I2F.RP R0, R7 ;  /* 0x0000000700007306 */ /* 0x000e300000209400 */
[----:B0-----:R-:W0:Y:S02]  /*0430*/  MUFU.RCP R0, R0 ;  /* 0x0000000000007308 */ /* 0x001e240000001000 */
[----:B0-----:R-:W-:-:S06]  /*0440*/  VIADD R3, R0, 0xffffffe ;  /* 0x0ffffffe00037836 */ /* 0x001fcc0000000000 */
[----:B------:R-:W0:Y:S02]  /*0450*/  F2I.FTZ.U32.TRUNC.NTZ R3, R3 ;  /* 0x0000000300037305 */ /* 0x000e24000021f000 */
[----:B0-----:R-:W-:-:S04]  /*0460*/  IMAD.MOV R8, RZ, RZ, -R3 ;  /* 0x000000ffff087224 */ /* 0x001fc800078e0a03 */
[----:B------:R-:W-:Y:S01]  /*0470*/  IMAD.MOV.U32 R2, RZ, RZ, R8 ;  /* 0x000000ffff027224 */ /* 0x000fe200078e0008 */
[----:B------:R-:W-:-:S03]  /*0480*/  IABS R8, R11 ;  /* 0x0000000b00087213 */ /* 0x000fc60000000000 */
[----:B------:R-:W-:Y:S02]  /*0490*/  IMAD R5, R2, R7, RZ ;  /* 0x0000000702057224 */ /* 0x000fe400078e02ff */
[----:B------:R-:W-:Y:S02]  /*04a0*/  IMAD.MOV.U32 R2, RZ, RZ, RZ ;  /* 0x000000ffff027224 */ /* 0x000fe400078e00ff */
[----:B------:R-:W-:Y:S02]  /*04b0*/  IMAD.MOV R0, RZ, RZ, -R8 ;  /* 0x000000ffff007224 */ /* 0x000fe400078e0a08 */
[----:B------:R-:W-:Y:S01]  /*04c0*/  IMAD.HI.U32 R2, R3, R5, R2 ;  /* 0x0000000503027227 */ /* 0x000fe200078e0002 */
[----:B--2---:R-:W-:-:S05]  /*04d0*/  LOP3.LUT R3, R147, 0x7f, RZ, 0xc0, !PT ;  /* 0x0000007f93037812 */ /* 0x004fca00078ec0ff */
[----:B------:R-:W-:-:S04]  /*04e0*/  IMAD.HI.U32 R2, R2, R9, RZ ;  /* 0x0000000902027227 */ /* 0x000fc800078e00ff */
[----:B------:R-:W-:Y:S01]  /*04f0*/  IMAD R0, R2, R0, R9 ;  /* 0x0000000002007224 */ /* 0x000fe200078e0209 */
[----:B------:R-:W-:-:S04]  /*0500*/  CS2R R8, SRZ ;  /* 0x0000000000087805 */ /* 0x000fc8000001ff00 */
[----:B------:R-:W-:-:S13]  /*0510*/  ISETP.GT.U32.AND P1, PT, R7, R0, PT ;  /* 0x000000000700720c */ /* 0x000fda0003f24070 */
[----:B------:R-:W-:Y:S02]  /*0520*/  @!P1 IMAD.IADD R0, R0, 0x1, -R7 ;  /* 0x0000000100009824 */ /* 0x000fe400078e0a07 */
[----:B------:R-:W-:Y:S01]  /*0530*/  @!P1 VIADD R2, R2, 0x1 ;  /* 0x0000000102029836 */ /* 0x000fe20000000000 */
[----:B------:R-:W-:Y:S02]  /*0540*/  ISETP.NE.AND P1, PT, R11, RZ, PT ;  /* 0x000000ff0b00720c */ /* 0x000fe40003f25270 */
[----:B------:R-:W-:Y:S02]  /*0550*/  ISETP.GE.U32.AND P0, PT, R0, R7, PT ;  /* 0x000000070000720c */ /* 0x000fe40003f06070 */
[----:B------:R-:W-:-:S04]  /*0560*/  LOP3.LUT R0, R4, R11, RZ, 0x3c, !PT ;  /* 0x0000000b04007212 */ /* 0x000fc800078e3cff */
[----:B------:R-:W-:-:S07]  /*0570*/  ISETP.GE.AND P2, PT, R0, RZ, PT ;  /* 0x000000ff0000720c */ /* 0x000fce0003f46270 */
[----:B------:R-:W-:Y:S01]  /*0580*/  @P0 VIADD R2, R2, 0x1 ;  /* 0x0000000102020836 */ /* 0x000fe20000000000 */
[----:B------:R-:W-:-:S05]  /*0590*/  ISETP.GE.AND P0, PT, R118, 0x20, PT ;  /* 0x000000207600780c */ /* 0x000fca0003f06270 */
[----:B------:R-:W-:Y:S01]  /*05a0*/  @!P2 IMAD.MOV R2, RZ, RZ, -R2 ;  /* 0x000000ffff02a224 */ /* 0x000fe200078e0a02 */
[----:B------:R-:W-:-:S05]  /*05b0*/  @!P1 LOP3.LUT R2, RZ, R11, RZ, 0x33, !PT ;  /* 0x0000000bff029212 */ /* 0x000fca00078e33ff */
[----:B------:R-:W-:Y:S02]  /*05c0*/  IMAD.MOV R0, RZ, RZ, -R2 ;  /* 0x000000ffff007224 */ /* 0x000fe400078e0a02 */
[----:B------:R-:W-:Y:S02]  /*05d0*/  IMAD.SHL.U32 R110, R2, 0x80, RZ ;  /* 0x00000080026e7824 */ /* 0x000fe400078e00ff */
[----:B------:R-:W-:Y:S01]  /*05e0*/  IMAD R0, R11, R0, R4 ;  /* 0x000000000b007224 */ /* 0x000fe200078e0204 */
[----:B------:R-:W-:Y:S02]  /*05f0*/  MOV R4, 0x400 ;  /* 0x0000040000047802 */ /* 0x000fe40000000f00 */
[----:B------:R-:W-:Y:S01]  /*0600*/  CS2R R10, SRZ ;  /* 0x00000000000a7805 */ /* 0x000fe2000001ff00 */
[----:B------:R-:W-:Y:S01]  /*0610*/  IMAD.IADD R0, R6, 0x1, R0 ;  /* 0x0000000106007824 */ /* 0x000fe200078e0200 */
[----:B------:R-:W-:Y:S02]  /*0620*/  R2UR UR12, R4 ;  /* 0x00000000040c72ca */ /* 0x000fe400000e0000 */
[----:B------:R-:W-:-:S02]  /*0630*/  CS2R R4, SRZ ;  /* 0x0000000000047805 */ /* 0x000fc4000001ff00 */
[----:B------:R-:W-:Y:S01]  /*0640*/  CS2R R6, SRZ ;  /* 0x0000000000067805 */ /* 0x000fe2000001ff00 */
[----:B------:R-:W-:-:S08]  /*0650*/  IMAD R108, R0, 0x80, R3 ;  /* 0x00000080006c7824 */ /* 0x000fd000078e0203 */
[----:B------:R-:W-:Y:S01]  /*0660*/  ULEA UR12, UR4, UR12, 0x18 ;  /* 0x0000000c040c7291 */ /* 0x000fe2000f8ec03f */
[----:B------:R-:W-:Y:S11]  /*0670*/  @!P0 BRA `(.L_x_0) ;  /* 0x0000002c00448947 */ /* 0x000ff60003800000 */
[----:B------:R-:W-:Y:S01]  /*0680*/  IABS R10, R20 ;  /* 0x00000014000a7213 */ /* 0x000fe20000000000 */
[----:B------:R-:W-:Y:S01]  /*0690*/  ULDC UR4, c[0x0][0x234] ;  /* 0x00008d0000047ab9 */ /* 0x000fe20000000800 */
[----:B------:R-:W-:Y:S01]  /*06a0*/  IABS R22, R21 ;  /* 0x0000001500167213 */ /* 0x000fe20000000000 */
[----:B------:R-:W-:Y:S01]  /*06b0*/  ULDC.64 UR16, c[0x0][0x210] ;  /* 0x0000840000107ab9 */ /* 0x000fe20000000a00 */
[----:B------:R-:W0:Y:S01]  /*06c0*/  I2F.RP R6, R10 ;  /* 0x0000000a00067306 */ /* 0x000e220000209400 */
[----:B------:R-:W-:Y:S01]  /*06d0*/  LOP3.LUT R111, R147, 0x40, RZ, 0xc0, !PT ;  /* 0x00000040936f7812 */ /* 0x000fe200078ec0ff */
[----:B------:R-:W1:Y:S01]  /*06e0*/  LDC R153, c[0x0][0x238] ;  /* 0x00008e00ff997b82 */ /* 0x000e620000000800 */
[----:B------:R-:W-:Y:S01]  /*06f0*/  ISETP.NE.AND P1, PT, R20, RZ, PT ;  /* 0x000000ff1400720c */ /* 0x000fe20003f25270 */
[----:B------:R-:W-:Y:S01]  /*0700*/  ULDC UR7, c[0x0][0x230] ;  /* 0x00008c0000077ab9 */ /* 0x000fe20000000800 */
[----:B------:R-:W-:Y:S02]  /*0710*/  CS2R R56, SRZ ;  /* 0x0000000000387805 */ /* 0x000fe4000001ff00 */
[----:B------:R-:W-:-:S02]  /*0720*/  CS2R R58, SRZ ;  /* 0x00000000003a7805 */ /* 0x000fc4000001ff00 */
[----:B------:R-:W-:Y:S01]  /*0730*/  CS2R R60, SRZ ;  /* 0x00000000003c7805 */ /* 0x000fe2000001ff00 */
[----:B------:R-:W2:Y:S01]  /*0740*/  I2F.RP R0, R22 ;  /* 0x0000001600007306 */ /* 0x000ea20000209400 */
[----:B------:R-:W-:Y:S02]  /*0750*/  CS2R R62, SRZ ;  /* 0x00000000003e7805 */ /* 0x000fe4000001ff00 */
[----:B------:R-:W-:Y:S02]  /*0760*/  CS2R R64, SRZ ;  /* 0x0000000000407805 */ /* 0x000fe4000001ff00 */
[----:B------:R-:W-:Y:S02]  /*0770*/  CS2R R66, SRZ ;  /* 0x0000000000427805 */ /* 0x000fe4000001ff00 */
[----:B------:R-:W-:Y:S02]  /*0780*/  CS2R R68, SRZ ;  /* 0x0000000000447805 */ /* 0x000fe4000001ff00 */
[----:B------:R-:W-:-:S02]  /*0790*/  CS2R R70, SRZ ;  /* 0x0000000000467805 */ /* 0x000fc4000001ff00 */
[----:B------:R-:W-:Y:S02]  /*07a0*/  CS2R R72, SRZ ;  /* 0x0000000000487805 */ /* 0x000fe4000001ff00 */
[----:B------:R-:W-:Y:S01]  /*07b0*/  CS2R R74, SRZ ;  /* 0x00000000004a7805 */ /* 0x000fe2000001ff00 */
[----:B0-----:R-:W0:Y:S01]  /*07c0*/  MUFU.RCP R6, R6 ;  /* 0x0000000600067308 */ /* 0x001e220000001000 */
[----:B------:R-:W-:Y:S02]  /*07d0*/  CS2R R76, SRZ ;  /* 0x00000000004c7805 */ /* 0x000fe4000001ff00 */
[----:B------:R-:W-:Y:S02]  /*07e0*/  CS2R R78, SRZ ;  /* 0x00000000004e7805 */ /* 0x000fe4000001ff00 */
[----:B------:R-:W-:Y:S02]  /*07f0*/  CS2R R80, SRZ ;  /* 0x0000000000507805 */ /* 0x000fe4000001ff00 */
[----:B------:R-:W-:-:S02]  /*0800*/  CS2R R82, SRZ ;  /* 0x0000000000527805 */ /* 0x000fc4000001ff00 */
[----:B------:R-:W-:Y:S02]  /*0810*/  CS2R R84, SRZ ;  /* 0x0000000000547805 */ /* 0x000fe4000001ff00 */
[----:B------:R-:W-:Y:S02]  /*0820*/  CS2R R86, SRZ ;  /* 0x0000000000567805 */ /* 0x000fe4000001ff00 */
[----:B------:R-:W-:Y:S01]  /*0830*/  CS2R R30, SRZ ;  /* 0x00000000001e7805 */ /* 0x000fe2000001ff00 */
[----:B--2---:R-:W2:Y:S01]  /*0840*/  MUFU.RCP R0, R0 ;  /* 0x0000000000007308 */ /* 0x004ea20000001000 */
[----:B------:R-:W-:Y:S01]  /*0850*/  CS2R R32, SRZ ;  /* 0x0000000000207805 */ /* 0x000fe2000001ff00 */
[C---:B-1----:R-:W-:Y:S01]  /*0860*/  IMAD.SHL.U32 R119, R153.reuse, 0x20, RZ ;  /* 0x0000002099777824 */ /* 0x042fe200078e00ff */
[----:B------:R-:W-:Y:S01]  /*0870*/  CS2R R34, SRZ ;  /* 0x0000000000227805 */ /* 0x000fe2000001ff00 */
[C---:B------:R-:W-:Y:S01]  /*0880*/  IMAD R127, R153.reuse, 0x1f, RZ ;  /* 0x0000001f997f7824 */ /* 0x040fe200078e02ff */
[----:B------:R-:W-:Y:S01]  /*0890*/  CS2R R36, SRZ ;  /* 0x0000000000247805 */ /* 0x000fe2000001ff00 */
[C---:B------:R-:W-:Y:S01]  /*08a0*/  IMAD R121, R153.reuse, 0x1e, RZ ;  /* 0x0000001e99797824 */ /* 0x040fe200078e02ff */
[----:B------:R-:W-:Y:S01]  /*08b0*/  CS2R R38, SRZ ;  /* 0x0000000000267805 */ /* 0x000fe2000001ff00 */
[C---:B------:R-:W-:Y:S01]  /*08c0*/  IMAD R123, R153.reuse, 0x1d, RZ ;  /* 0x0000001d997b7824 */ /* 0x040fe200078e02ff */
[----:B------:R-:W-:Y:S01]  /*08d0*/  CS2R R40, SRZ ;  /* 0x0000000000287805 */ /* 0x000fe2000001ff00 */
[----:B0-----:R-:W-:Y:S01]  /*08e0*/  VIADD R4, R6, 0xffffffe ;  /* 0x0ffffffe06047836 */ /* 0x001fe20000000000 */
[----:B------:R-:W-:Y:S01]  /*08f0*/  IABS R6, R108 ;  /* 0x0000006c00067213 */ /* 0x000fe20000000000 */
[C---:B------:R-:W-:Y:S01]  /*0900*/  IMAD R125, R153.reuse, 0x1c, RZ ;  /* 0x0000001c997d7824 */ /* 0x040fe200078e02ff */
[----:B------:R-:W-:Y:S01]  /*0910*/  CS2R R42, SRZ ;  /* 0x00000000002a7805 */ /* 0x000fe2000001ff00 */
[----:B------:R0:W1:Y:S01]  /*0920*/  F2I.FTZ.U32.TRUNC.NTZ R5, R4 ;  /* 0x0000000400057305 */ /* 0x000062000021f000 */
[C---:B------:R-:W-:Y:S01]  /*0930*/  IMAD R135, R153.reuse, 0x1b, RZ ;  /* 0x0000001b99877824 */ /* 0x040fe200078e02ff */
[----:B------:R-:W-:Y:S01]  /*0940*/  CS2R R44, SRZ ;  /* 0x00000000002c7805 */ /* 0x000fe2000001ff00 */
[----:B--2---:R-:W-:Y:S01]  /*0950*/  VIADD R2, R0, 0xffffffe ;  /* 0x0ffffffe00027836 */ /* 0x004fe20000000000 */
[----:B------:R-:W-:Y:S01]  /*0960*/  SHF.R.U32.HI R0, RZ, 0x5, R147 ;  /* 0x00000005ff007819 */ /* 0x000fe20000011693 */
[C---:B------:R-:W-:Y:S01]  /*0970*/  IMAD R129, R153.reuse, 0x1a, RZ ;  /* 0x0000001a99817824 */ /* 0x040fe200078e02ff */
[----:B------:R-:W-:Y:S01]  /*0980*/  CS2R R46, SRZ ;  /* 0x00000000002e7805 */ /* 0x000fe2000001ff00 */
[C---:B------:R-:W-:Y:S01]  /*0990*/  IMAD R131, R153.reuse, 0x19, RZ ;  /* 0x0000001999837824 */ /* 0x040fe200078e02ff */
[----:B------:R-:W2:Y:S01]  /*09a0*/  F2I.FTZ.U32.TRUNC.NTZ R3, R2 ;  /* 0x0000000200037305 */ /* 0x000ea2000021f000 */
[----:B0-----:R-:W-:Y:S01]  /*09b0*/  IMAD.MOV.U32 R4, RZ, RZ, RZ ;  /* 0x000000ffff047224 */ /* 0x001fe200078e00ff */
[----:B------:R-:W-:Y:S01]  /*09c0*/  SGXT.U32 R0, R0, 0x2 ;  /* 0x000000020000781a */ /* 0x000fe20000000000 */
[C---:B------:R-:W-:Y:S01]  /*09d0*/  IMAD R133, R153.reuse, 0x18, RZ ;  /* 0x0000001899857824 */ /* 0x040fe200078e02ff */
[----:B------:R-:W-:Y:S01]  /*09e0*/  CS2R R48, SRZ ;  /* 0x0000000000307805 */ /* 0x000fe2000001ff00 */
[----:B------:R-:W-:Y:S01]  /*09f0*/  IMAD R141, R153, 0x17, RZ ;  /* 0x00000017998d7824 */ /* 0x000fe200078e02ff */
[----:B------:R-:W-:Y:S01]  /*0a00*/  LOP3.LUT R24, R110, R109, R0, 0xfe, !PT ;  /* 0x0000006d6e187212 */ /* 0x000fe200078efe00 */
[--C-:B-1----:R-:W-:Y:S01]  /*0a10*/  IMAD.MOV R7, RZ, RZ, -R5.reuse ;  /* 0x000000ffff077224 */ /* 0x102fe200078e0a05 */
[----:B------:R-:W-:Y:S01]  /*0a20*/  CS2R R50, SRZ ;  /* 0x0000000000327805 */ /* 0x000fe2000001ff00 */
[----:B------:R-:W-:Y:S01]  /*0a30*/  IMAD.SHL.U32 R0, R147, 0x2, RZ ;  /* 0x0000000293007824 */ /* 0x000fe200078e00ff */
[C---:B------:R-:W-:Y:S01]  /*0a40*/  LOP3.LUT R12, R24.reuse, 0x34, RZ, 0xfc, !PT ;  /* 0x00000034180c7812 */ /* 0x040fe200078efcff */
[----:B------:R-:W-:Y:S01]  /*0a50*/  IMAD R7, R7, R10, RZ ;  /* 0x0000000a07077224 */ /* 0x000fe200078e02ff */
[----:B------:R-:W-:Y:S01]  /*0a60*/  LOP3.LUT R13, R24, 0x30, RZ, 0xfc, !PT ;  /* 0x00000030180d7812 */ /* 0x000fe200078efcff */
[----:B------:R-:W-:Y:S01]  /*0a70*/  IMAD R137, R153, 0x16, RZ ;  /* 0x0000001699897824 */ /* 0x000fe200078e02ff */
[----:B------:R-:W-:Y:S01]  /*0a80*/  LOP3.LUT R112, R0, 0x7e, RZ, 0xc0, !PT ;  /* 0x0000007e00707812 */ /* 0x000fe200078ec0ff */
[----:B------:R-:W-:Y:S01]  /*0a90*/  IMAD.HI.U32 R5, R5, R7, R4 ;  /* 0x0000000705057227 */ /* 0x000fe200078e0004 */
[----:B------:R-:W-:-:S02]  /*0aa0*/  LOP3.LUT R4, R24, 0x3c, RZ, 0xfc, !PT ;  /* 0x0000003c18047812 */ /* 0x000fc400078efcff */
[----:B------:R-:W-:Y:S02]  /*0ab0*/  CS2R R52, SRZ ;  /* 0x0000000000347805 */ /* 0x000fe4000001ff00 */
[----:B------:R-:W-:Y:S01]  /*0ac0*/  LOP3.LUT R14, R24, 0x2c, RZ, 0xfc, !PT ;  /* 0x0000002c180e7812 */ /* 0x000fe200078efcff */
[----:B--2---:R-:W-:Y:S01]  /*0ad0*/  IMAD.MOV R7, RZ, RZ, -R3 ;  /* 0x000000ffff077224 */ /* 0x004fe200078e0a03 */
[----:B------:R-:W-:Y:S01]  /*0ae0*/  ISETP.GE.AND P4, PT, R4, RZ, PT ;  /* 0x000000ff0400720c */ /* 0x000fe20003f86270 */
[----:B------:R-:W-:Y:S01]  /*0af0*/  IMAD.HI.U32 R2, R5, R6, RZ ;  /* 0x0000000605027227 */ /* 0x000fe200078e00ff */
[----:B------:R-:W-:Y:S02]  /*0b00*/  SHF.R.S32.HI R5, RZ, 0x1f, R118 ;  /* 0x0000001fff057819 */ /* 0x000fe40000011476 */
[----:B------:R-:W-:Y:S02]  /*0b10*/  CS2R R54, SRZ ;  /* 0x0000000000367805 */ /* 0x000fe4000001ff00 */
[C---:B------:R-:W-:Y:S01]  /*0b20*/  LOP3.LUT R15, R24.reuse, 0x28, RZ, 0xfc, !PT ;  /* 0x00000028180f7812 */ /* 0x040fe200078efcff */
[----:B------:R-:W-:Y:S01]  /*0b30*/  IMAD.MOV R9, RZ, RZ, -R2 ;  /* 0x000000ffff097224 */ /* 0x000fe200078e0a02 */
[----:B------:R-:W-:Y:S01]  /*0b40*/  LEA.HI R118, R5, R118, RZ, 0x5 ;  /* 0x0000007605767211 */ /* 0x000fe200078f28ff */
[----:B------:R-:W-:Y:S01]  /*0b50*/  IMAD R7, R7, R22, RZ ;  /* 0x0000001607077224 */ /* 0x000fe200078e02ff */
[----:B------:R-:W-:Y:S01]  /*0b60*/  SHF.R.S32.HI R5, RZ, 0x6, R147 ;  /* 0x00000006ff057819 */ /* 0x000fe20000011493 */
[----:B------:R-:W-:Y:S01]  /*0b70*/  IMAD.MOV.U32 R2, RZ, RZ, RZ ;  /* 0x000000ffff027224 */ /* 0x000fe200078e00ff */
[C---:B------:R-:W-:Y:S01]  /*0b80*/  LOP3.LUT R16, R24.reuse, 0x24, RZ, 0xfc, !PT ;  /* 0x0000002418107812 */ /* 0x040fe200078efcff */
[----:B------:R-:W-:Y:S01]  /*0b90*/  IMAD R111, R111, 0x40, R112 ;  /* 0x000000406f6f7824 */ /* 0x000fe200078e0270 */
[----:B------:R-:W-:Y:S01]  /*0ba0*/  SGXT R5, R5, 0x1 ;  /* 0x000000010505781a */ /* 0x000fe20000000200 */
[----:B------:R-:W-:Y:S01]  /*0bb0*/  IMAD.HI.U32 R2, R3, R7, R2 ;  /* 0x0000000703027227 */ /* 0x000fe200078e0002 */
[----:B------:R-:W-:Y:S01]  /*0bc0*/  LOP3.LUT R17, R24, 0x18, RZ, 0xfc, !PT ;  /* 0x0000001818117812 */ /* 0x000fe200078efcff */
[----:B------:R-:W-:Y:S01]  /*0bd0*/  UMOV UR5, 0x7fffffdf ;  /* 0x7fffffdf00057882 */ /* 0x000fe20000000000 */
[----:B------:R-:W-:Y:S01]  /*0be0*/  LOP3.LUT R112, R112, 0x90, R5, 0x78, !PT ;  /* 0x0000009070707812 */ /* 0x000fe200078e7805 */
[----:B------:R-:W-:Y:S01]  /*0bf0*/  IMAD R7, R10, R9, R6 ;  /* 0x000000090a077224 */ /* 0x000fe200078e0206 */
[----:B------:R-:W-:Y:S01]  /*0c00*/  LOP3.LUT R6, R24, 0x38, RZ, 0xfc, !PT ;  /* 0x0000003818067812 */ /* 0x000fe200078efcff */
[C---:B------:R-:W-:Y:S01]  /*0c10*/  IMAD R139, R153.reuse, 0x15, RZ ;  /* 0x00000015998b7824 */ /* 0x040fe200078e02ff */
[----:B------:R-:W-:Y:S01]  /*0c20*/  IABS R9, R4 ;  /* 0x0000000400097213 */ /* 0x000fe20000000000 */
[C---:B------:R-:W-:Y:S01]  /*0c30*/  IMAD R115, R153.reuse, 0x14, RZ ;  /* 0x0000001499737824 */ /* 0x040fe200078e02ff */
[----:B------:R-:W-:Y:S01]  /*0c40*/  ISETP.GT.U32.AND P0, PT, R10, R7, PT ;  /* 0x000000070a00720c */ /* 0x000fe20003f04070 */
[----:B------:R-:W-:Y:S01]  /*0c50*/  IMAD R143, R153, 0x13, RZ ;  /* 0x00000013998f7824 */ /* 0x000fe200078e02ff */
[----:B------:R-:W-:Y:S01]  /*0c60*/  IABS R11, R6 ;  /* 0x00000006000b7213 */ /* 0x000fe20000000000 */
[----:B------:R-:W-:Y:S01]  /*0c70*/  IMAD.HI.U32 R0, R2, R9, RZ ;  /* 0x0000000902007227 */ /* 0x000fe200078e00ff */
[----:B------:R-:W-:-:S02]  /*0c80*/  IABS R5, R12 ;  /* 0x0000000c00057213 */ /* 0x000fc40000000000 */
[----:B------:R-:W-:Y:S01]  /*0c90*/  ISETP.GE.AND P3, PT, R6, RZ, PT ;  /* 0x000000ff0600720c */ /* 0x000fe20003f66270 */
[----:B------:R-:W-:Y:S01]  /*0ca0*/  IMAD.HI.U32 R3, R2, R11, RZ ;  /* 0x0000000b02037227 */ /* 0x000fe200078e00ff */
[C---:B------:R-:W-:Y:S02]  /*0cb0*/  LOP3.LUT R26, R24.reuse, 0x10, RZ, 0xfc, !PT ;  /* 0x00000010181a7812 */ /* 0x040fe400078efcff */
[C---:B------:R-:W-:Y:S01]  /*0cc0*/  LOP3.LUT R28, R24.reuse, 0xc, RZ, 0xfc, !PT ;  /* 0x0000000c181c7812 */ /* 0x040fe200078efcff */
[----:B------:R-:W-:Y:S01]  /*0cd0*/  IMAD.MOV R0, RZ, RZ, -R0 ;  /* 0x000000ffff007224 */ /* 0x000fe200078e0a00 */
[----:B------:R-:W-:Y:S01]  /*0ce0*/  LOP3.LUT R29, R24, 0x8, RZ, 0xfc, !PT ;  /* 0x00000008181d7812 */ /* 0x000fe200078efcff */
[----:B------:R-:W-:Y:S01]  /*0cf0*/  @!P0 IMAD.IADD R7, R7, 0x1, -R10 ;  /* 0x0000000107078824 */ /* 0x000fe200078e0a0a */
[----:B------:R-:W-:Y:S01]  /*0d00*/  ISETP.GE.AND P0, PT, R108, RZ, PT ;  /* 0x000000ff6c00720c */ /* 0x000fe20003f06270 */
[----:B------:R-:W-:Y:S01]  /*0d10*/  IMAD.MOV R3, RZ, RZ, -R3 ;  /* 0x000000ffff037224 */ /* 0x000fe200078e0a03 */
[----:B------:R-:W-:Y:S01]  /*0d20*/  IABS R23, R28 ;  /* 0x0000001c00177213 */ /* 0x000fe20000000000 */
[----:B------:R-:W-:Y:S01]  /*0d30*/  IMAD R0, R22, R0, R9 ;  /* 0x0000000016007224 */ /* 0x000fe200078e0209 */
[----:B------:R-:W-:Y:S01]  /*0d40*/  ISETP.GT.U32.AND P6, PT, R10, R7, PT ;  /* 0x000000070a00720c */ /* 0x000fe20003fc4070 */
[----:B------:R-:W-:Y:S01]  /*0d50*/  IMAD R3, R22, R3, R11 ;  /* 0x0000000316037224 */ /* 0x000fe200078e020b */
[----:B------:R-:W-:Y:S01]  /*0d60*/  IABS R9, R13 ;  /* 0x0000000d00097213 */ /* 0x000fe20000000000 */
[----:B------:R-:W-:Y:S01]  /*0d70*/  IMAD.HI.U32 R4, R2, R5, RZ ;  /* 0x0000000502047227 */ /* 0x000fe200078e00ff */
[----:B------:R-:W-:-:S02]  /*0d80*/  IABS R11, R14 ;  /* 0x0000000e000b7213 */ /* 0x000fc40000000000 */
[C---:B------:R-:W-:Y:S01]  /*0d90*/  ISETP.GT.U32.AND P2, PT, R22.reuse, R0, PT ;  /* 0x000000001600720c */ /* 0x040fe20003f44070 */
[----:B------:R-:W-:Y:S01]  /*0da0*/  IMAD.MOV R8, RZ, RZ, -R4 ;  /* 0x000000ffff087224 */ /* 0x000fe200078e0a04 */
[----:B------:R-:W-:Y:S01]  /*0db0*/  ISETP.GT.U32.AND P5, PT, R22, R3, PT ;  /* 0x000000031600720c */ /* 0x000fe20003fa4070 */
[C---:B------:R-:W-:Y:S01]  /*0dc0*/  IMAD.HI.U32 R4, R2.reuse, R9, RZ ;  /* 0x0000000902047227 */ /* 0x040fe200078e00ff */
[----:B------:R-:W-:Y:S02]  /*0dd0*/  IABS R27, R24 ;  /* 0x00000018001b7213 */ /* 0x000fe40000000000 */
[----:B------:R-:W-:Y:S01]  /*0de0*/  IABS R25, R29 ;  /* 0x0000001d00197213 */ /* 0x000fe20000000000 */
[----:B------:R-:W-:Y:S01]  /*0df0*/  @!P6 IMAD.IADD R7, R7, 0x1, -R10 ;  /* 0x000000010707e824 */ /* 0x000fe200078e0a0a */
[----:B------:R-:W-:Y:S01]  /*0e00*/  LOP3.LUT R147, R147, 0x1f, RZ, 0xc0, !PT ;  /* 0x0000001f93937812 */ /* 0x000fe200078ec0ff */
[----:B------:R-:W-:Y:S01]  /*0e10*/  IMAD.HI.U32 R6, R2, R11, RZ ;  /* 0x0000000b02067227 */ /* 0x000fe200078e00ff */
[----:B------:R-:W-:-:S02]  /*0e20*/  SHF.R.S32.HI R118, RZ, 0x5, R118 ;  /* 0x00000005ff767819 */ /* 0x000fc40000011476 */
[C---:B------:R-:W-:Y:S01]  /*0e30*/  LOP3.LUT R151, R111.reuse, 0x10, RZ, 0x3c, !PT ;  /* 0x000000106f977812 */ /* 0x040fe200078e3cff */
[C---:B------:R-:W-:Y:S01]  /*0e40*/  IMAD R5, R22.reuse, R8, R5 ;  /* 0x0000000816057224 */ /* 0x040fe200078e0205 */
[C---:B------:R-:W-:Y:S01]  /*0e50*/  LOP3.LUT R130, R111.reuse, 0x20, RZ, 0x3c, !PT ;  /* 0x000000206f827812 */ /* 0x040fe200078e3cff */
[----:B------:R-:W-:Y:S01]  /*0e60*/  IMAD.MOV R4, RZ, RZ, -R4 ;  /* 0x000000ffff047224 */ /* 0x000fe200078e0a04 */
[C---:B------:R-:W-:Y:S01]  /*0e70*/  LOP3.LUT R128, R111.reuse, 0x30, RZ, 0x3c, !PT ;  /* 0x000000306f807812 */ /* 0x040fe200078e3cff */
[----:B------:R-:W-:Y:S01]  /*0e80*/  IMAD.MOV.U32 R19, RZ, RZ, R7 ;  /* 0x000000ffff137224 */ /* 0x000fe200078e0007 */
[C---:B------:R-:W-:Y:S01]  /*0e90*/  LOP3.LUT R126, R111.reuse, 0x40, RZ, 0x3c, !PT ;  /* 0x000000406f7e7812 */ /* 0x040fe200078e3cff */
[----:B------:R-:W-:Y:S01]  /*0ea0*/  IMAD.MOV R8, RZ, RZ, -R6 ;  /* 0x000000ffff087224 */ /* 0x000fe200078e0a06 */
[----:B------:R-:W-:Y:S01]  /*0eb0*/  LOP3.LUT R124, R111, 0x50, RZ, 0x3c, !PT ;  /* 0x000000506f7c7812 */ /* 0x000fe200078e3cff */
[C---:B------:R-:W-:Y:S01]  /*0ec0*/  IMAD R6, R22.reuse, R4, R9 ;  /* 0x0000000416067224 */ /* 0x040fe200078e0209 */
[----:B------:R-:W-:Y:S01]  /*0ed0*/  IABS R9, R15 ;  /* 0x0000000f00097213 */ /* 0x000fe20000000000 */
[----:B------:R-:W-:Y:S01]  /*0ee0*/  @!P0 IMAD.MOV R19, RZ, RZ, -R19 ;  /* 0x000000ffff138224 */ /* 0x000fe200078e0a13 */
[----:B------:R-:W-:Y:S01]  /*0ef0*/  ISETP.GT.U32.AND P0, PT, R22, R5, PT ;  /* 0x000000051600720c */ /* 0x000fe20003f04070 */
[--C-:B------:R-:W-:Y:S01]  /*0f00*/  @!P2 IMAD.IADD R0, R0, 0x1, -R22.reuse ;  /* 0x000000010000a824 */ /* 0x100fe200078e0a16 */
[----:B------:R-:W-:Y:S01]  /*0f10*/  @!P1 LOP3.LUT R19, RZ, R20, RZ, 0x33, !PT ;  /* 0x00000014ff139212 */ /* 0x000fe200078e33ff */
[----:B------:R-:W-:Y:S01]  /*0f20*/  @!P5 IMAD.IADD R3, R3, 0x1, -R22 ;  /* 0x000000010303d824 */ /* 0x000fe200078e0a16 */
[C---:B------:R-:W-:Y:S01]  /*0f30*/  ISETP.GT.U32.AND P1, PT, R22.reuse, R6, PT ;  /* 0x000000061600720c */ /* 0x040fe20003f24070 */
[C---:B------:R-:W-:Y:S01]  /*0f40*/  IMAD R7, R22.reuse, R8, R11 ;  /* 0x0000000816077224 */ /* 0x040fe200078e020b */
[----:B------:R-:W-:Y:S01]  /*0f50*/  ISETP.GT.U32.AND P6, PT, R22, R0, PT ;  /* 0x000000001600720c */ /* 0x000fe20003fc4070 */
[----:B------:R-:W-:Y:S01]  /*0f60*/  IMAD.HI.U32 R4, R2, R9, RZ ;  /* 0x0000000902047227 */ /* 0x000fe200078e00ff */
[----:B------:R-:W-:-:S02]  /*0f70*/  ISETP.GT.U32.AND P5, PT, R22, R3, PT ;  /* 0x000000031600720c */ /* 0x000fc40003fa4070 */
[----:B------:R-:W-:Y:S01]  /*0f80*/  IABS R11, R16 ;  /* 0x00000010000b7213 */ /* 0x000fe20000000000 */
[----:B------:R-:W-:Y:S01]  /*0f90*/  IMAD.MOV R10, RZ, RZ, -R4 ;  /* 0x000000ffff0a7224 */ /* 0x000fe200078e0a04 */
[----:B------:R-:W-:Y:S01]  /*0fa0*/  ISETP.GE.AND P2, PT, R12, RZ, PT ;  /* 0x000000ff0c00720c */ /* 0x000fe20003f46270 */
[--C-:B------:R-:W-:Y:S01]  /*0fb0*/  @!P0 IMAD.IADD R5, R5, 0x1, -R22.reuse ;  /* 0x0000000105058824 */ /* 0x100fe200078e0a16 */
[----:B------:R-:W-:Y:S01]  /*0fc0*/  ISETP.GE.AND P0, PT, R14, RZ, PT ;  /* 0x000000ff0e00720c */ /* 0x000fe20003f06270 */
[----:B------:R-:W-:Y:S01]  /*0fd0*/  IMAD.HI.U32 R8, R2, R11, RZ ;  /* 0x0000000b02087227 */ /* 0x000fe200078e00ff */
[C---:B------:R-:W-:Y:S02]  /*0fe0*/  LOP3.LUT R14, R24.reuse, 0x1c, RZ, 0xfc, !PT ;  /* 0x0000001c180e7812 */ /* 0x040fe400078efcff */
[----:B------:R-:W-:Y:S01]  /*0ff0*/  LOP3.LUT R20, R24, 0x14, RZ, 0xfc, !PT ;  /* 0x0000001418147812 */ /* 0x000fe200078efcff */
[--C-:B------:R-:W-:Y:S01]  /*1000*/  @!P1 IMAD.IADD R6, R6, 0x1, -R22.reuse ;  /* 0x0000000106069824 */ /* 0x100fe200078e0a16 */
[----:B------:R-:W-:Y:S01]  /*1010*/  ISETP.GT.U32.AND P1, PT, R22, R5, PT ;  /* 0x000000051600720c */ /* 0x000fe20003f24070 */
[--C-:B------:R-:W-:Y:S01]  /*1020*/  @!P6 IMAD.IADD R0, R0, 0x1, -R22.reuse ;  /* 0x000000010000e824 */ /* 0x100fe200078e0a16 */
[C---:B------:R-:W-:Y:S01]  /*1030*/  ISETP.GT.U32.AND P6, PT, R22.reuse, R7, PT ;  /* 0x000000071600720c */ /* 0x040fe20003fc4070 */
[----:B------:R-:W-:Y:S01]  /*1040*/  @!P5 IMAD.IADD R3, R3, 0x1, -R22 ;  /* 0x000000010303d824 */ /* 0x000fe200078e0a16 */
[----:B------:R-:W-:Y:S01]  /*1050*/  ISETP.GE.AND P5, PT, R13, RZ, PT ;  /* 0x000000ff0d00720c */ /* 0x000fe20003fa6270 */
[----:B------:R-:W-:Y:S01]  /*1060*/  IMAD.MOV R8, RZ, RZ, -R8 ;  /* 0x000000ffff087224 */ /* 0x000fe200078e0a08 */
[----:B------:R-:W-:Y:S01]  /*1070*/  IABS R13, R14 ;  /* 0x0000000e000d7213 */ /* 0x000fe20000000000 */
[----:B------:R-:W-:Y:S01]  /*1080*/  IMAD.MOV.U32 R4, RZ, RZ, R3 ;  /* 0x000000ffff047224 */ /* 0x000fe200078e0003 */
[C---:B------:R-:W-:Y:S01]  /*1090*/  LOP3.LUT R149, R111.reuse, 0x60, RZ, 0x3c, !PT ;  /* 0x000000606f957812 */ /* 0x040fe200078e3cff */
[----:B------:R-:W-:Y:S01]  /*10a0*/  IMAD R3, R22, R10, R9 ;  /* 0x0000000a16037224 */ /* 0x000fe200078e0209 */
[----:B------:R-:W-:Y:S01]  /*10b0*/  LOP3.LUT R10, R24, 0x20, RZ, 0xfc, !PT ;  /* 0x00000020180a7812 */ /* 0x000fe200078efcff */
[C---:B------:R-:W-:Y:S01]  /*10c0*/  IMAD R9, R22.reuse, R8, R11 ;  /* 0x0000000816097224 */ /* 0x040fe200078e020b */
[----:B------:R-:W-:Y:S01]  /*10d0*/  LOP3.LUT R122, R111, 0x70, RZ, 0x3c, !PT ;  /* 0x000000706f7a7812 */ /* 0x000fe200078e3cff */
[--C-:B------:R-:W-:Y:S01]  /*10e0*/  @!P1 IMAD.IADD R5, R5, 0x1, -R22.reuse ;  /* 0x0000000105059824 */ /* 0x100fe200078e0a16 */
[C---:B------:R-:W-:Y:S01]  /*10f0*/  ISETP.GT.U32.AND P1, PT, R22.reuse, R3, PT ;  /* 0x000000031600720c */ /* 0x040fe20003f24070 */
[----:B------:R-:W-:Y:S01]  /*1100*/  @!P6 IMAD.IADD R7, R7, 0x1, -R22 ;  /* 0x000000010707e824 */ /* 0x000fe200078e0a16 */
[----:B------:R-:W-:Y:S01]  /*1110*/  ISETP.GT.U32.AND P6, PT, R22, R6, PT ;  /* 0x000000061600720c */ /* 0x000fe20003fc4070 */
[----:B------:R-:W-:Y:S01]  /*1120*/  @!P4 IMAD.MOV R0, RZ, RZ, -R0 ;  /* 0x000000ffff00c224 */ /* 0x000fe200078e0a00 */
[----:B------:R-:W-:Y:S01]  /*1130*/  IABS R11, R10 ;  /* 0x0000000a000b7213 */ /* 0x000fe20000000000 */
[----:B------:R-:W-:Y:S01]  /*1140*/  @!P2 IMAD.MOV R5, RZ, RZ, -R5 ;  /* 0x000000ffff05a224 */ /* 0x000fe200078e0a05 */
[----:B------:R-:W-:Y:S01]  /*1150*/  ISETP.GE.AND P4, PT, R15, RZ, PT ;  /* 0x000000ff0f00720c */ /* 0x000fe20003f86270 */
[----:B------:R-:W-:Y:S01]  /*1160*/  @!P3 IMAD.MOV R4, RZ, RZ, -R4 ;  /* 0x000000ffff04b224 */ /* 0x000fe200078e0a04 */
[----:B------:R-:W-:Y:S01]  /*1170*/  IABS R15, R17 ;  /* 0x00000011000f7213 */ /* 0x000fe20000000000 */
[----:B------:R-:W-:Y:S01]  /*1180*/  IMAD.HI.U32 R8, R2, R11, RZ ;  /* 0x0000000b02087227 */ /* 0x000fe200078e00ff */
[----:B------:R-:W-:-:S02]  /*1190*/  ISETP.GT.U32.AND P3, PT, R22, R7, PT ;  /* 0x000000071600720c */ /* 0x000fc40003f64070 */
[----:B------:R-:W-:Y:S01]  /*11a0*/  LOP3.LUT R120, R112, 0x20, RZ, 0x3c, !PT ;  /* 0x0000002070787812 */ /* 0x000fe200078e3cff */
[----:B------:R-:W-:Y:S01]  /*11b0*/  @!P1 IMAD.IADD R3, R3, 0x1, -R22 ;  /* 0x0000000103039824 */ /* 0x000fe200078e0a16 */
[----:B------:R-:W-:Y:S01]  /*11c0*/  ISETP.GE.AND P1, PT, R10, RZ, PT ;  /* 0x000000ff0a00720c */ /* 0x000fe20003f26270 */
[----:B------:R-:W-:Y:S02]  /*11d0*/  IMAD.MOV R10, RZ, RZ, -R8 ;  /* 0x000000ffff0a7224 */ /* 0x000fe400078e0a08 */
[----:B------:R-:W-:Y:S01]  /*11e0*/  @!P6 IMAD.IADD R6, R6, 0x1, -R22 ;  /* 0x000000010606e824 */ /* 0x000fe200078e0a16 */
[C---:B------:R-:W-:Y:S01]  /*11f0*/  ISETP.GT.U32.AND P6, PT, R22.reuse, R9, PT ;  /* 0x000000091600720c */ /* 0x040fe20003fc4070 */
[C---:B------:R-:W-:Y:S01]  /*1200*/  IMAD R10, R22.reuse, R10, R11 ;  /* 0x0000000a160a7224 */ /* 0x040fe200078e020b */
[----:B------:R-:W-:Y:S01]  /*1210*/  ISETP.GT.U32.AND P2, PT, R22, R3, PT ;  /* 0x000000031600720c */ /* 0x000fe20003f44070 */
[----:B------:R-:W-:Y:S02]  /*1220*/  @!P5 IMAD.MOV R6, RZ, RZ, -R6 ;  /* 0x000000ffff06d224 */ /* 0x000fe400078e0a06 */
[----:B------:R-:W-:Y:S01]  /*1230*/  IMAD.HI.U32 R8, R2, R13, RZ ;  /* 0x0000000d02087227 */ /* 0x000fe200078e00ff */
[----:B------:R-:W-:-:S03]  /*1240*/  ISETP.GT.U32.AND P5, PT, R22, R10, PT ;  /* 0x0000000a1600720c */ /* 0x000fc60003fa4070 */
[----:B------:R-:W-:-:S04]  /*1250*/  IMAD.HI.U32 R11, R2, R15, RZ ;  /* 0x0000000f020b7227 */ /* 0x000fc800078e00ff */
[----:B------:R-:W-:Y:S02]  /*1260*/  @!P6 IMAD.IADD R9, R9, 0x1, -R22 ;  /* 0x000000010909e824 */ /* 0x000fe400078e0a16 */
[----:B------:R-:W-:Y:S02]  /*1270*/  IMAD.MOV R8, RZ, RZ, -R8 ;  /* 0x000000ffff087224 */ /* 0x000fe400078e0a08 */
[----:B------:R-:W-:Y:S01]  /*1280*/  IMAD.MOV R12, RZ, RZ, -R11 ;  /* 0x000000ffff0c7224 */ /* 0x000fe200078e0a0b */
[----:B------:R-:W-:Y:S01]  /*1290*/  ISETP.GT.U32.AND P6, PT, R22, R9, PT ;  /* 0x000000091600720c */ /* 0x000fe20003fc4070 */
[--C-:B------:R-:W-:Y:S02]  /*12a0*/  @!P5 IMAD.IADD R10, R10, 0x1, -R22.reuse ;  /* 0x000000010a0ad824 */ /* 0x100fe400078e0a16 */
[C---:B------:R-:W-:Y:S01]  /*12b0*/  IMAD R11, R22.reuse, R8, R13 ;  /* 0x00000008160b7224 */ /* 0x040fe200078e020d */
[----:B------:R-:W-:Y:S01]  /*12c0*/  IABS R13, R20 ;  /* 0x00000014000d7213 */ /* 0x000fe20000000000 */
[----:B------:R-:W-:Y:S01]  /*12d0*/  @!P2 IMAD.IADD R3, R3, 0x1, -R22 ;  /* 0x000000010303a824 */ /* 0x000fe200078e0a16 */
[C---:B------:R-:W-:Y:S01]  /*12e0*/  ISETP.GT.U32.AND P5, PT, R22.reuse, R10, PT ;  /* 0x0000000a1600720c */ /* 0x040fe20003fa4070 */
[----:B------:R-:W-:Y:S01]  /*12f0*/  IMAD R12, R22, R12, R15 ;  /* 0x0000000c160c7224 */ /* 0x000fe200078e020f */
[----:B------:R-:W-:Y:S01]  /*1300*/  ISETP.GE.AND P2, PT, R17, RZ, PT ;  /* 0x000000ff1100720c */ /* 0x000fe20003f46270 */
[----:B------:R-:W-:Y:S01]  /*1310*/  IMAD.HI.U32 R8, R2, R13, RZ ;  /* 0x0000000d02087227 */ /* 0x000fe200078e00ff */
[----:B------:R-:W-:-:S03]  /*1320*/  IABS R17, R26 ;  /* 0x0000001a00117213 */ /* 0x000fc60000000000 */
[--C-:B------:R-:W-:Y:S01]  /*1330*/  @!P6 IMAD.IADD R9, R9, 0x1, -R22.reuse ;  /* 0x000000010909e824 */ /* 0x100fe200078e0a16 */
[----:B------:R-:W-:Y:S01]  /*1340*/  ISETP.GT.U32.AND P6, PT, R22, R11, PT ;  /* 0x0000000b1600720c */ /* 0x000fe20003fc4070 */
[----:B------:R-:W-:Y:S01]  /*1350*/  @!P3 IMAD.IADD R7, R7, 0x1, -R22 ;  /* 0x000000010707b824 */ /* 0x000fe200078e0a16 */
[----:B------:R-:W-:Y:S01]  /*1360*/  ISETP.GE.AND P3, PT, R16, RZ, PT ;  /* 0x000000ff1000720c */ /* 0x000fe20003f66270 */
[----:B------:R-:W-:Y:S02]  /*1370*/  IMAD.MOV R15, RZ, RZ, -R8 ;  /* 0x000000ffff0f7224 */ /* 0x000fe400078e0a08 */
[----:B------:R-:W-:Y:S01]  /*1380*/  @!P5 IMAD.IADD R10, R10, 0x1, -R22 ;  /* 0x000000010a0ad824 */ /* 0x000fe200078e0a16 */
[----:B------:R-:W-:Y:S01]  /*1390*/  ISETP.GT.U32.AND P5, PT, R22, R12, PT ;  /* 0x0000000c1600720c */ /* 0x000fe20003fa4070 */
[----:B------:R-:W-:-:S04]  /*13a0*/  IMAD.HI.U32 R8, R2, R17, RZ ;  /* 0x0000001102087227 */ /* 0x000fc800078e00ff */
[----:B------:R-:W-:Y:S01]  /*13b0*/  @!P0 IMAD.MOV R7, RZ, RZ, -R7 ;  /* 0x000000ffff078224 */ /* 0x000fe200078e0a07 */
[----:B------:R-:W-:Y:S01]  /*13c0*/  ISETP.GE.AND P0, PT, R14, RZ, PT ;  /* 0x000000ff0e00720c */ /* 0x000fe20003f06270 */
[----:B------:R-:W-:-:S04]  /*13d0*/  IMAD.HI.U32 R14, R2, R23, RZ ;  /* 0x00000017020e7227 */ /* 0x000fc800078e00ff */
[C---:B------:R-:W-:Y:S02]  /*13e0*/  IMAD R13, R22.reuse, R15, R13 ;  /* 0x0000000f160d7224 */ /* 0x040fe400078e020d */
[----:B------:R-:W-:Y:S02]  /*13f0*/  IMAD.MOV R15, RZ, RZ, -R8 ;  /* 0x000000ffff0f7224 */ /* 0x000fe400078e0a08 */
[----:B------:R-:W-:Y:S02]  /*1400*/  @!P6 IMAD.IADD R11, R11, 0x1, -R22 ;  /* 0x000000010b0be824 */ /* 0x000fe400078e0a16 */
[----:B------:R-:W-:Y:S02]  /*1410*/  IMAD.MOV R18, RZ, RZ, -R14 ;  /* 0x000000ffff127224 */ /* 0x000fe400078e0a0e */
[C---:B------:R-:W-:Y:S01]  /*1420*/  IMAD R14, R22.reuse, R15, R17 ;  /* 0x0000000f160e7224 */ /* 0x040fe200078e0211 */
[----:B------:R-:W-:Y:S01]  /*1430*/  ISETP.GT.U32.AND P6, PT, R22, R11, PT ;  /* 0x0000000b1600720c */ /* 0x000fe20003fc4070 */
[----:B------:R-:W-:-:S02]  /*1440*/  @!P5 IMAD.IADD R12, R12, 0x1, -R22 ;  /* 0x000000010c0cd824 */ /* 0x000fc400078e0a16 */
[C---:B------:R-:W-:Y:S01]  /*1450*/  IMAD R15, R22.reuse, R18, R23 ;  /* 0x00000012160f7224 */ /* 0x040fe200078e0217 */
[----:B------:R-:W-:Y:S01]  /*1460*/  ISETP.GT.U32.AND P5, PT, R22, R14, PT ;  /* 0x0000000e1600720c */ /* 0x000fe20003fa4070 */
[----:B------:R-:W-:Y:S01]  /*1470*/  IMAD.HI.U32 R8, R2, R27, RZ ;  /* 0x0000001b02087227 */ /* 0x000fe200078e00ff */
[----:B------:R-:W-:-:S03]  /*1480*/  LOP3.LUT R23, R24, 0x4, RZ, 0xfc, !PT ;  /* 0x0000000418177812 */ /* 0x000fc600078efcff */
[----:B------:R-:W-:Y:S01]  /*1490*/  @!P1 IMAD.MOV R10, RZ, RZ, -R10 ;  /* 0x000000ffff0a9224 */ /* 0x000fe200078e0a0a */
[----:B------:R-:W-:Y:S01]  /*14a0*/  IABS R17, R23 ;  /* 0x0000001700117213 */ /* 0x000fe20000000000 */
[----:B------:R-:W-:-:S04]  /*14b0*/  IMAD.HI.U32 R16, R2, R25, RZ ;  /* 0x0000001902107227 */ /* 0x000fc800078e00ff */
[--C-:B------:R-:W-:Y:S01]  /*14c0*/  @!P6 IMAD.IADD R11, R11, 0x1, -R22.reuse ;  /* 0x000000010b0be824 */ /* 0x100fe200078e0a16 */
[----:B------:R-:W-:Y:S01]  /*14d0*/  ISETP.GT.U32.AND P6, PT, R22, R13, PT ;  /* 0x0000000d1600720c */ /* 0x000fe20003fc4070 */
[----:B------:R-:W-:Y:S02]  /*14e0*/  @!P5 IMAD.IADD R14, R14, 0x1, -R22 ;  /* 0x000000010e0ed824 */ /* 0x000fe400078e0a16 */
[----:B------:R-:W-:Y:S02]  /*14f0*/  IMAD.MOV R18, RZ, RZ, -R8 ;  /* 0x000000ffff127224 */ /* 0x000fe400078e0a08 */
[----:B------:R-:W-:Y:S01]  /*1500*/  IMAD.HI.U32 R2, R2, R17, RZ ;  /* 0x0000001102027227 */ /* 0x000fe200078e00ff */
[----:B------:R-:W-:-:S03]  /*1510*/  ISETP.GT.U32.AND P1, PT, R22, R14, PT ;  /* 0x0000000e1600720c */ /* 0x000fc60003f24070 */
[----:B------:R-:W-:Y:S02]  /*1520*/  IMAD.MOV.U32 R8, RZ, RZ, R3 ;  /* 0x000000ffff087224 */ /* 0x000fe400078e0003 */
[C---:B------:R-:W-:Y:S02]  /*1530*/  IMAD R18, R22.reuse, R18, R27 ;  /* 0x0000001216127224 */ /* 0x040fe400078e021b */
[----:B------:R-:W-:Y:S02]  /*1540*/  IMAD.MOV R2, RZ, RZ, -R2 ;  /* 0x000000ffff027224 */ /* 0x000fe400078e0a02 */
[----:B------:R-:W-:Y:S01]  /*1550*/  @!P4 IMAD.MOV R8, RZ, RZ, -R8 ;  /* 0x000000ffff08c224 */ /* 0x000fe200078e0a08 */
[C---:B------:R-:W-:Y:S01]  /*1560*/  ISETP.GT.U32.AND P4, PT, R22.reuse, R15, PT ;  /* 0x0000000f1600720c */ /* 0x040fe20003f84070 */
[--C-:B------:R-:W-:Y:S01]  /*1570*/  @!P6 IMAD.IADD R13, R13, 0x1, -R22.reuse ;  /* 0x000000010d0de824 */ /* 0x100fe200078e0a16 */
[C---:B------:R-:W-:Y:S01]  /*1580*/  ISETP.GT.U32.AND P6, PT, R22.reuse, R12, PT ;  /* 0x0000000c1600720c */ /* 0x040fe20003fc4070 */
[C---:B------:R-:W-:Y:S01]  /*1590*/  IMAD R17, R22.reuse, R2, R17 ;  /* 0x0000000216117224 */ /* 0x040fe200078e0211 */
[----:B------:R-:W-:Y:S01]  /*15a0*/  ISETP.GT.U32.AND P5, PT, R22, R18, PT ;  /* 0x000000121600720c */ /* 0x000fe20003fa4070 */
[----:B------:R-:W-:-:S02]  /*15b0*/  @!P1 IMAD.IADD R14, R14, 0x1, -R22 ;  /* 0x000000010e0e9824 */ /* 0x000fc400078e0a16 */
[----:B------:R-:W-:Y:S01]  /*15c0*/  IMAD.MOV R16, RZ, RZ, -R16 ;  /* 0x000000ffff107224 */ /* 0x000fe200078e0a10 */
[C---:B------:R-:W-:Y:S01]  /*15d0*/  ISETP.GT.U32.AND P1, PT, R22.reuse, R17, PT ;  /* 0x000000111600720c */ /* 0x040fe20003f24070 */
[----:B------:R-:W-:Y:S02]  /*15e0*/  @!P0 IMAD.MOV R11, RZ, RZ, -R11 ;  /* 0x000000ffff0b8224 */ /* 0x000fe400078e0a0b */
[----:B------:R-:W-:Y:S02]  /*15f0*/  IMAD R16, R22, R16, R25 ;  /* 0x0000001016107224 */ /* 0x000fe400078e0219 */
[--C-:B------:R-:W-:Y:S01]  /*1600*/  @!P4 IMAD.IADD R15, R15, 0x1, -R22.reuse ;  /* 0x000000010f0fc824 */ /* 0x100fe200078e0a16 */
[----:B------:R-:W-:Y:S01]  /*1610*/  ISETP.GE.AND P4, PT, R24, RZ, PT ;  /* 0x000000ff1800720c */ /* 0x000fe20003f86270 */
[--C-:B------:R-:W-:Y:S01]  /*1620*/  @!P6 IMAD.IADD R12, R12, 0x1, -R22.reuse ;  /* 0x000000010c0ce824 */ /* 0x100fe200078e0a16 */
[----:B------:R-:W-:Y:S01]  /*1630*/  ISETP.GT.U32.AND P6, PT, R22, R16, PT ;  /* 0x000000101600720c */ /* 0x000fe20003fc4070 */
[----:B------:R-:W-:Y:S01]  /*1640*/  @!P5 IMAD.IADD R18, R18, 0x1, -R22 ;  /* 0x000000011212d824 */ /* 0x000fe200078e0a16 */
[----:B------:R-:W-:Y:S01]  /*1650*/  ISETP.GT.U32.AND P0, PT, R22, R15, PT ;  /* 0x0000000f1600720c */ /* 0x000fe20003f04070 */
[----:B------:R-:W-:Y:S01]  /*1660*/  @!P2 IMAD.MOV R12, RZ, RZ, -R12 ;  /* 0x000000ffff0ca224 */ /* 0x000fe200078e0a0c */
[----:B------:R-:W-:Y:S01]  /*1670*/  ISETP.GE.AND P5, PT, R26, RZ, PT ;  /* 0x000000ff1a00720c */ /* 0x000fe20003fa6270 */
[--C-:B------:R-:W-:Y:S01]  /*1680*/  @!P1 IMAD.IADD R17, R17, 0x1, -R22.reuse ;  /* 0x0000000111119824 */ /* 0x100fe200078e0a16 */
[C---:B------:R-:W-:Y:S01]  /*1690*/  ISETP.GT.U32.AND P2, PT, R22.reuse, R18, PT ;  /* 0x000000121600720c */ /* 0x040fe20003f44070 */
[----:B------:R-:W-:Y:S01]  /*16a0*/  IMAD.U32 R2, RZ, RZ, UR12 ;  /* 0x0000000cff027e24 */ /* 0x000fe2000f8e00ff */
[----:B------:R-:W-:Y:S01]  /*16b0*/  CS2R R26, SRZ ;  /* 0x00000000001a7805 */ /* 0x000fe2000001ff00 */
[----:B------:R-:W-:Y:S01]  /*16c0*/  @!P3 IMAD.MOV R9, RZ, RZ, -R9 ;  /* 0x000000ffff09b224 */ /* 0x000fe200078e0a09 */
[C---:B------:R-:W-:Y:S01]  /*16d0*/  ISETP.GT.U32.AND P3, PT, R22.reuse, R13, PT ;  /* 0x0000000d1600720c */ /* 0x040fe20003f64070 */
[----:B------:R-:W-:Y:S01]  /*16e0*/  IMAD.U32 R3, RZ, RZ, UR12 ;  /* 0x0000000cff037e24 */ /* 0x000fe2000f8e00ff */
[----:B------:R-:W-:Y:S01]  /*16f0*/  ISETP.GT.U32.AND P1, PT, R22, R17, PT ;  /* 0x000000111600720c */ /* 0x000fe20003f24070 */
[----:B------:R-:W-:Y:S01]  /*1700*/  @!P6 IMAD.IADD R16, R16, 0x1, -R22 ;  /* 0x000000011010e824 */ /* 0x000fe200078e0a16 */
[----:B------:R-:W-:Y:S01]  /*1710*/  SHF.R.U32.HI R113, RZ, 0x4, R2 ;  /* 0x00000004ff717819 */ /* 0x000fe20000011602 */
[--C-:B------:R-:W-:Y:S01]  /*1720*/  @!P0 IMAD.IADD R15, R15, 0x1, -R22.reuse ;  /* 0x000000010f0f8824 */ /* 0x100fe200078e0a16 */
[----:B------:R-:W-:Y:S01]  /*1730*/  ISETP.GE.AND P0, PT, R28, RZ, PT ;  /* 0x000000ff1c00720c */ /* 0x000fe20003f06270 */
[----:B------:R-:W-:Y:S01]  /*1740*/  VIADD R2, R3, 0x2000 ;  /* 0x0000200003027836 */ /* 0x000fe20000000000 */
[----:B------:R-:W-:Y:S01]  /*1750*/  SGXT.U32 R113, R113, 0xe ;  /* 0x0000000e7171781a */ /* 0x000fe20000000000 */
[----:B------:R-:W-:Y:S01]  /*1760*/  IMAD.MOV.U32 R3, RZ, RZ, RZ ;  /* 0x000000ffff037224 */ /* 0x000fe200078e00ff */
[----:B------:R-:W-:Y:S01]  /*1770*/  ISETP.GT.U32.AND P6, PT, R22, R16, PT ;  /* 0x000000101600720c */ /* 0x000fe20003fc4070 */
[--C-:B------:R-:W-:Y:S01]  /*1780*/  @!P2 IMAD.IADD R18, R18, 0x1, -R22.reuse ;  /* 0x000000011212a824 */ /* 0x100fe200078e0a16 */
[----:B------:R-:W-:Y:S01]  /*1790*/  IADD3 R24, P2, R113, 0x80, RZ ;  /* 0x0000008071187810 */ /* 0x000fe20007f5e0ff */
[--C-:B------:R-:W-:Y:S01]  /*17a0*/  @!P3 IMAD.IADD R13, R13, 0x1, -R22.reuse ;  /* 0x000000010d0db824 */ /* 0x100fe200078e0a16 */
[----:B------:R-:W-:Y:S01]  /*17b0*/  ISETP.GE.AND P3, PT, R20, RZ, PT ;  /* 0x000000ff1400720c */ /* 0x000fe20003f66270 */
[----:B------:R-:W-:Y:S01]  /*17c0*/  @!P1 IMAD.IADD R17, R17, 0x1, -R22 ;  /* 0x0000000111119824 */ /* 0x000fe200078e0a16 */
[----:B------:R-:W-:Y:S01]  /*17d0*/  SHF.R.U32.HI R2, RZ, 0x4, R2 ;  /* 0x00000004ff027819 */ /* 0x000fe20000011602 */
[----:B------:R-:W-:Y:S01]  /*17e0*/  IMAD R19, R19, UR4, RZ ;  /* 0x0000000413137c24 */ /* 0x000fe2000f8e02ff */
[C---:B------:R-:W-:Y:S01]  /*17f0*/  IADD3.X R20, R3.reuse, 0x40000040, RZ, P2, !PT ;  /* 0x4000004003147810 */ /* 0x040fe200017fe4ff */
[----:B------:R-:W-:Y:S01]  /*1800*/  @!P0 IMAD.MOV R15, RZ, RZ, -R15 ;  /* 0x000000ffff0f8224 */ /* 0x000fe200078e0a0f */
[----:B------:R-:W-:Y:S01]  /*1810*/  R2UR UR11, R3 ;  /* 0x00000000030b72ca */ /* 0x000fe200000e0000 */
[----:B------:R-:W-:Y:S01]  /*1820*/  ULDC UR4, c[0x0][0x240] ;  /* 0x0000900000047ab9 */ /* 0x000fe20000000800 */
[----:B------:R-:W-:Y:S01]  /*1830*/  ISETP.GE.AND P2, PT, R23, RZ, PT ;  /* 0x000000ff1700720c */ /* 0x000fe20003f46270 */
[----:B------:R-:W-:Y:S01]  /*1840*/  @!P6 IMAD.IADD R16, R16, 0x1, -R22 ;  /* 0x000000011010e824 */ /* 0x000fe200078e0a16 */
[----:B------:R-:W-:Y:S01]  /*1850*/  ISETP.NE.AND P1, PT, R21, RZ, PT ;  /* 0x000000ff1500720c */ /* 0x000fe20003f25270 */
[----:B------:R-:W-:Y:S01]  /*1860*/  @!P5 IMAD.MOV R14, RZ, RZ, -R14 ;  /* 0x000000ffff0ed224 */ /* 0x000fe200078e0a0e */
[----:B------:R-:W-:Y:S01]  /*1870*/  LOP3.LUT R3, RZ, R21, RZ, 0x33, !PT ;  /* 0x00000015ff037212 */ /* 0x000fe200078e33ff */
[----:B------:R-:W-:Y:S01]  /*1880*/  @!P3 IMAD.MOV R13, RZ, RZ, -R13 ;  /* 0x000000ffff0db224 */ /* 0x000fe200078e0a0d */
[----:B------:R-:W-:Y:S01]  /*1890*/  SGXT.U32 R2, R2, 0xe ;  /* 0x0000000e0202781a */ /* 0x000fe20000000000 */
[----:B------:R-:W-:Y:S01]  /*18a0*/  @!P4 IMAD.MOV R18, RZ, RZ, -R18 ;  /* 0x000000ffff12c224 */ /* 0x000fe200078e0a12 */
[----:B------:R-:W-:Y:S01]  /*18b0*/  SEL R0, R3, R0, !P1 ;  /* 0x0000000003007207 */ /* 0x000fe20004800000 */
[C---:B------:R-:W-:Y:S01]  /*18c0*/  IMAD R185, R153.reuse, 0x12, RZ ;  /* 0x0000001299b97824 */ /* 0x040fe200078e02ff */
[C---:B------:R-:W-:Y:S01]  /*18d0*/  R2UR UR6, R2.reuse ;  /* 0x00000000020672ca */ /* 0x040fe200000e0000 */
[----:B------:R-:W-:Y:S01]  /*18e0*/  IMAD R183, R153, 0x11, RZ ;  /* 0x0000001199b77824 */ /* 0x000fe200078e02ff */
[----:B------:R-:W-:Y:S01]  /*18f0*/  R2UR UR10, R2 ;  /* 0x00000000020a72ca */ /* 0x000fe200000e0000 */
[----:B------:R-:W-:Y:S01]  /*1900*/  IMAD R0, R0, UR4, RZ ;  /* 0x0000000400007c24 */ /* 0x000fe2000f8e02ff */
[----:B------:R-:W-:Y:S01]  /*1910*/  LEA R2, P0, R19, UR16, 0x1 ;  /* 0x0000001013027c11 */ /* 0x000fe2000f8008ff */
[----:B------:R-:W-:Y:S01]  /*1920*/  @!P2 IMAD.MOV R17, RZ, RZ, -R17 ;  /* 0x000000ffff11a224 */ /* 0x000fe200078e0a11 */
[----:B------:R-:W-:Y:S01]  /*1930*/  ISETP.GE.AND P6, PT, R29, RZ, PT ;  /* 0x000000ff1d00720c */ /* 0x000fe20003fc6270 */
[----:B------:R-:W-:Y:S01]  /*1940*/  IMAD.SHL.U32 R181, R153, 0x10, RZ ;  /* 0x0000001099b57824 */ /* 0x000fe200078e00ff */
[----:B------:R-:W-:Y:S01]  /*1950*/  LEA.HI.X.SX32 R187, R19, UR17, 0x1, P0 ;  /* 0x0000001113bb7c11 */ /* 0x000fe200080f0eff */
[----:B------:R-:W-:Y:S01]  /*1960*/  ULDC.64 UR16, c[0x0][0x218] ;  /* 0x0000860000107ab9 */ /* 0x000fe20000000a00 */
[----:B------:R-:W-:Y:S01]  /*1970*/  SEL R4, R3, R4, !P1 ;  /* 0x0000000403047207 */ /* 0x000fe20004800000 */
[C---:B------:R-:W-:Y:S01]  /*1980*/  IMAD R179, R153.reuse, 0xf, RZ ;  /* 0x0000000f99b37824 */ /* 0x040fe200078e02ff */
[----:B------:R-:W-:Y:S01]  /*1990*/  LEA R104, P2, R0, UR16, 0x1 ;  /* 0x0000001000687c11 */ /* 0x000fe2000f8408ff */
[----:B------:R-:W-:Y:S01]  /*19a0*/  IMAD R177, R153, 0xe, RZ ;  /* 0x0000000e99b17824 */ /* 0x000fe200078e02ff */
[----:B------:R-:W-:Y:S01]  /*19b0*/  SEL R7, R3, R7, !P1 ;  /* 0x0000000703077207 */ /* 0x000fe20004800000 */
[----:B------:R-:W-:Y:S01]  /*19c0*/  IMAD R4, R4, UR4, RZ ;  /* 0x0000000404047c24 */ /* 0x000fe2000f8e02ff */
[----:B------:R-:W-:Y:S01]  /*19d0*/  LEA.HI.X.SX32 R105, R0, UR17, 0x1, P2 ;  /* 0x0000001100697c11 */ /* 0x000fe200090f0eff */
[----:B------:R-:W-:Y:S01]  /*19e0*/  IMAD R175, R153, 0xd, RZ ;  /* 0x0000000d99af7824 */ /* 0x000fe200078e02ff */
[----:B------:R-:W0:Y:S01]  /*19f0*/  LDC R0, c[0x0][0x23c] ;  /* 0x00008f00ff007b82 */ /* 0x000e220000000800 */
[C---:B------:R-:W-:Y:S01]  /*1a00*/  SEL R8, R3.reuse, R8, !P1 ;  /* 0x0000000803087207 */ /* 0x040fe20004800000 */
[----:B------:R-:W-:Y:S01]  /*1a10*/  @!P6 IMAD.MOV R16, RZ, RZ, -R16 ;  /* 0x000000ffff10e224 */ /* 0x000fe200078e0a10 */
[----:B------:R-:W-:Y:S01]  /*1a20*/  SEL R10, R3, R10, !P1 ;  /* 0x0000000a030a7207 */ /* 0x000fe20004800000 */
[----:B------:R-:W-:Y:S01]  /*1a30*/  IMAD R7, R7, UR4, RZ ;  /* 0x0000000407077c24 */ /* 0x000fe2000f8e02ff */
[C---:B------:R-:W-:Y:S01]  /*1a40*/  SEL R5, R3.reuse, R5, !P1 ;  /* 0x0000000503057207 */ /* 0x040fe20004800000 */
[----:B------:R-:W-:Y:S01]  /*1a50*/  IMAD R8, R8, UR4, RZ ;  /* 0x0000000408087c24 */ /* 0x000fe2000f8e02ff */
[C---:B------:R-:W-:Y:S01]  /*1a60*/  SEL R6, R3.reuse, R6, !P1 ;  /* 0x0000000603067207 */ /* 0x040fe20004800000 */
[----:B------:R-:W-:Y:S01]  /*1a70*/  IMAD R10, R10, UR4, RZ ;  /* 0x000000040a0a7c24 */ /* 0x000fe2000f8e02ff */
[----:B------:R-:W-:Y:S01]  /*1a80*/  SEL R9, R3, R9, !P1 ;  /* 0x0000000903097207 */ /* 0x000fe20004800000 */
[----:B------:R-:W-:Y:S01]  /*1a90*/  IMAD R5, R5, UR4, RZ ;  /* 0x0000000405057c24 */ /* 0x000fe2000f8e02ff */
[C---:B------:R-:W-:Y:S01]  /*1aa0*/  SEL R11, R3.reuse, R11, !P1 ;  /* 0x0000000b030b7207 */ /* 0x040fe20004800000 */
[----:B------:R-:W-:Y:S01]  /*1ab0*/  IMAD R6, R6, UR4, RZ ;  /* 0x0000000406067c24 */ /* 0x000fe2000f8e02ff */
[----:B------:R-:W-:Y:S01]  /*1ac0*/  SEL R14, R3, R14, !P1 ;  /* 0x0000000e030e7207 */ /* 0x000fe20004800000 */
        /* <DEDUP_REMOVED lines=8> */
[----:B------:R-:W-:Y:S01]  /*1b50*/  IMAD R173, R153, 0xc, RZ ;  /* 0x0000000c99ad7824 */ /* 0x000fe200078e02ff */
[C---:B------:R-:W-:Y:S01]  /*1b60*/  SEL R16, R3.reuse, R16, !P1 ;  /* 0x0000001003107207 */ /* 0x040fe20004800000 */
[----:B------:R-:W-:Y:S01]  /*1b70*/  IMAD R12, R12, UR4, RZ ;  /* 0x000000040c0c7c24 */ /* 0x000fe2000f8e02ff */
[----:B------:R-:W-:Y:S01]  /*1b80*/  SEL R3, R3, R18, !P1 ;  /* 0x0000001203037207 */ /* 0x000fe20004800000 */
[----:B------:R-:W-:Y:S01]  /*1b90*/  IMAD R13, R13, UR4, RZ ;  /* 0x000000040d0d7c24 */ /* 0x000fe2000f8e02ff */
[----:B------:R-:W-:Y:S01]  /*1ba0*/  LEA R94, P1, R4, UR16, 0x1 ;  /* 0x00000010045e7c11 */ /* 0x000fe2000f8208ff */
[----:B------:R-:W-:Y:S01]  /*1bb0*/  IMAD R23, R16, UR4, RZ ;  /* 0x0000000410177c24 */ /* 0x000fe2000f8e02ff */
[----:B------:R-:W-:Y:S01]  /*1bc0*/  LEA R100, P6, R7, UR16, 0x1 ;  /* 0x0000001007647c11 */ /* 0x000fe2000f8c08ff */
[----:B------:R-:W-:Y:S01]  /*1bd0*/  IMAD R3, R3, UR4, RZ ;  /* 0x0000000403037c24 */ /* 0x000fe2000f8e02ff */
[----:B------:R-:W-:Y:S01]  /*1be0*/  R2UR UR8, R24 ;  /* 0x00000000180872ca */ /* 0x000fe200000e0000 */
[----:B------:R-:W-:Y:S01]  /*1bf0*/  IMAD R24, R17, UR4, RZ ;  /* 0x0000000411187c24 */ /* 0x000fe2000f8e02ff */
[----:B------:R-:W-:Y:S01]  /*1c00*/  LEA R92, P5, R8, UR16, 0x1 ;  /* 0x00000010085c7c11 */ /* 0x000fe2000f8a08ff */
[C---:B------:R-:W-:Y:S01]  /*1c10*/  IMAD R171, R153.reuse, 0xb, RZ ;  /* 0x0000000b99ab7824 */ /* 0x040fe200078e02ff */
[----:B------:R-:W-:Y:S01]  /*1c20*/  R2UR UR9, R20 ;  /* 0x00000000140972ca */ /* 0x000fe200000e0000 */
[C---:B------:R-:W-:Y:S01]  /*1c30*/  IMAD R169, R153.reuse, 0xa, RZ ;  /* 0x0000000a99a97824 */ /* 0x040fe200078e02ff */
[----:B------:R-:W-:Y:S01]  /*1c40*/  LEA R98, P2, R10, UR16, 0x1 ;  /* 0x000000100a627c11 */ /* 0x000fe2000f8408ff */
[C---:B------:R-:W-:Y:S01]  /*1c50*/  IMAD R167, R153.reuse, 0x9, RZ ;  /* 0x0000000999a77824 */ /* 0x040fe200078e02ff */
[----:B------:R-:W-:Y:S01]  /*1c60*/  LEA.HI.X.SX32 R95, R4, UR17, 0x1, P1 ;  /* 0x00000011045f7c11 */ /* 0x000fe200088f0eff */
[----:B------:R-:W-:Y:S01]  /*1c70*/  IMAD.SHL.U32 R165, R153, 0x8, RZ ;  /* 0x0000000899a57824 */ /* 0x000fe200078e00ff */
[----:B------:R-:W-:Y:S01]  /*1c80*/  LEA.HI.X.SX32 R101, R7, UR17, 0x1, P6 ;  /* 0x0000001107657c11 */ /* 0x000fe2000b0f0eff */
[----:B------:R-:W-:Y:S01]  /*1c90*/  IMAD R163, R153, 0x7, RZ ;  /* 0x0000000799a37824 */ /* 0x000fe200078e02ff */
[----:B------:R-:W-:Y:S01]  /*1ca0*/  LEA R106, P0, R5, UR16, 0x1 ;  /* 0x00000010056a7c11 */ /* 0x000fe2000f8008ff */
[C---:B------:R-:W-:Y:S01]  /*1cb0*/  IMAD R161, R153.reuse, 0x6, RZ ;  /* 0x0000000699a17824 */ /* 0x040fe200078e02ff */
[----:B------:R-:W-:Y:S01]  /*1cc0*/  LEA R90, P4, R6, UR16, 0x1 ;  /* 0x00000010065a7c11 */ /* 0x000fe2000f8808ff */
[----:B------:R-:W-:Y:S01]  /*1cd0*/  IMAD R159, R153, 0x5, RZ ;  /* 0x00000005999f7824 */ /* 0x000fe200078e02ff */
[----:B------:R-:W-:Y:S01]  /*1ce0*/  LEA R208, P3, R9, UR16, 0x1 ;  /* 0x0000001009d07c11 */ /* 0x000fe2000f8608ff */
[----:B------:R-:W-:Y:S01]  /*1cf0*/  IMAD.SHL.U32 R157, R153, 0x4, RZ ;  /* 0x00000004999d7824 */ /* 0x000fe200078e00ff */
[----:B------:R-:W-:Y:S01]  /*1d00*/  LEA R102, P1, R11, UR16, 0x1 ;  /* 0x000000100b667c11 */ /* 0x000fe2000f8208ff */
[----:B------:R-:W-:Y:S01]  /*1d10*/  IMAD R155, R153, 0x3, RZ ;  /* 0x00000003999b7824 */ /* 0x000fe200078e02ff */
[----:B------:R-:W-:-:S02]  /*1d20*/  LEA R16, P6, R21, UR16, 0x1 ;  /* 0x0000001015107c11 */ /* 0x000fc4000f8c08ff */
[----:B------:R-:W-:Y:S02]  /*1d30*/  CS2R R28, SRZ ;  /* 0x00000000001c7805 */ /* 0x000fe4000001ff00 */
[----:B------:R-:W-:Y:S01]  /*1d40*/  LEA.HI.X.SX32 R93, R8, UR17, 0x1, P5 ;  /* 0x00000011085d7c11 */ /* 0x000fe2000a8f0eff */
[----:B0-----:R-:W-:Y:S01]  /*1d50*/  IMAD.SHL.U32 R145, R0, 0x20, RZ ;  /* 0x0000002000917824 */ /* 0x001fe200078e00ff */
[----:B------:R-:W-:Y:S01]  /*1d60*/  LEA R20, P5, R15, UR16, 0x1 ;  /* 0x000000100f147c11 */ /* 0x000fe2000f8a08ff */
[----:B------:R-:W-:Y:S01]  /*1d70*/  IMAD R117, R147, R0, RZ ;  /* 0x0000000093757224 */ /* 0x000fe200078e02ff */
[----:B------:R-:W-:Y:S01]  /*1d80*/  LEA.HI.X.SX32 R99, R10, UR17, 0x1, P2 ;  /* 0x000000110a637c11 */ /* 0x000fe200090f0eff */
[----:B------:R-:W-:Y:S01]  /*1d90*/  IMAD.SHL.U32 R153, R153, 0x2, RZ ;  /* 0x0000000299997824 */ /* 0x000fe200078e00ff */
[----:B------:R-:W-:Y:S01]  /*1da0*/  LEA R14, P2, R24, UR16, 0x1 ;  /* 0x00000010180e7c11 */ /* 0x000fe2000f8408ff */
[----:B------:R-:W-:Y:S01]  /*1db0*/  UMOV UR4, 0xfffffffe ;  /* 0xfffffffe00047882 */ /* 0x000fe20000000000 */
[----:B------:R-:W-:Y:S01]  /*1dc0*/  LEA.HI.X.SX32 R107, R5, UR17, 0x1, P0 ;  /* 0x00000011056b7c11 */ /* 0x000fe200080f0eff */
[----:B------:R-:W-:Y:S01]  /*1dd0*/  IMAD.U32 R114, RZ, RZ, UR7 ;  /* 0x00000007ff727e24 */ /* 0x000fe2000f8e00ff */
[----:B------:R-:W-:Y:S01]  /*1de0*/  LEA.HI.X.SX32 R91, R6, UR17, 0x1, P4 ;  /* 0x00000011065b7c11 */ /* 0x000fe2000a0f0eff */
[----:B------:R-:W-:Y:S01]  /*1df0*/  UIADD3.64 UR10, UR10, -UR4, URZ ;  /* 0x800000040a0a7297 */ /* 0x000fe2000fffe03f */
[----:B------:R-:W-:Y:S01]  /*1e00*/  LEA.HI.X.SX32 R209, R9, UR17, 0x1, P3 ;  /* 0x0000001109d17c11 */ /* 0x000fe200098f0eff */
[----:B------:R-:W-:Y:S01]  /*1e10*/  UIADD3.64 UR20, UR8, 0x100, URZ ;  /* 0x0000010008147897 */ /* 0x000fe2000fffe03f */
[----:B------:R-:W-:Y:S01]  /*1e20*/  LEA.HI.X.SX32 R103, R11, UR17, 0x1, P1 ;  /* 0x000000110b677c11 */ /* 0x000fe200088f0eff */
[----:B------:R-:W-:Y:S01]  /*1e30*/  UMOV UR7, 0x80000020 ;  /* 0x8000002000077882 */ /* 0x000fe20000000000 */
[----:B------:R-:W-:-:S02]  /*1e40*/  LEA.HI.X.SX32 R17, R21, UR17, 0x1, P6 ;  /* 0x0000001115117c11 */ /* 0x000fc4000b0f0eff */
[----:B------:R-:W-:Y:S02]  /*1e50*/  LEA R96, P0, R12, UR16, 0x1 ;  /* 0x000000100c607c11 */ /* 0x000fe4000f8008ff */
[----:B------:R-:W-:Y:S02]  /*1e60*/  LEA R18, P4, R13, UR16, 0x1 ;  /* 0x000000100d127c11 */ /* 0x000fe4000f8808ff */
[----:B------:R-:W-:Y:S02]  /*1e70*/  LEA R22, P3, R23, UR16, 0x1 ;  /* 0x0000001017167c11 */ /* 0x000fe4000f8608ff */
[----:B------:R-:W-:Y:S02]  /*1e80*/  LEA R88, P1, R3, UR16, 0x1 ;  /* 0x0000001003587c11 */ /* 0x000fe4000f8208ff */
[----:B------:R-:W-:Y:S02]  /*1e90*/  LEA.HI.X.SX32 R21, R15, UR17, 0x1, P5 ;  /* 0x000000110f157c11 */ /* 0x000fe4000a8f0eff */
[----:B------:R-:W-:-:S02]  /*1ea0*/  LEA.HI.X.SX32 R15, R24, UR17, 0x1, P2 ;  /* 0x00000011180f7c11 */ /* 0x000fc400090f0eff */
[----:B------:R-:W-:Y:S02]  /*1eb0*/  CS2R R24, SRZ ;  /* 0x0000000000187805 */ /* 0x000fe4000001ff00 */
[----:B------:R-:W-:Y:S02]  /*1ec0*/  LEA.HI.X.SX32 R97, R12, UR17, 0x1, P0 ;  /* 0x000000110c617c11 */ /* 0x000fe400080f0eff */
[----:B------:R-:W-:Y:S02]  /*1ed0*/  LEA.HI.X.SX32 R19, R13, UR17, 0x1, P4 ;  /* 0x000000110d137c11 */ /* 0x000fe4000a0f0eff */
[----:B------:R-:W-:Y:S02]  /*1ee0*/  LEA.HI.X.SX32 R23, R23, UR17, 0x1, P3 ;  /* 0x0000001117177c11 */ /* 0x000fe400098f0eff */
[----:B------:R-:W-:Y:S01]  /*1ef0*/  LEA.HI.X.SX32 R89, R3, UR17, 0x1, P1 ;  /* 0x0000001103597c11 */ /* 0x000fe200088f0eff */
[----:B------:R-:W-:-:S12]  /*1f00*/  UIADD3.64 UR16, UR8, 0x80, URZ ;  /* 0x0000008008107897 */ /* 0x000fd8000fffe03f */
.L_x_1:
[C---:B------:R-:W-:Y:S01]  /*1f10*/  ISETP.GT.AND P0, PT, R114.reuse, 0x2, PT ;  /* 0x000000027200780c */ /* 0x040fe20003f04270 */
[--C-:B------:R-:W-:Y:S01]  /*1f20*/  IMAD.MOV.U32 R3, RZ, RZ, R187.reuse ;  /* 0x000000ffff037224 */ /* 0x100fe200078e00bb */
[----:B------:R-:W-:Y:S01]  /*1f30*/  PRMT R187, RZ, 0x7610, R187 ;  /* 0x00007610ffbb7816 */ /* 0x000fe200000000bb */
[----:B------:R-:W0:Y:S01]  /*1f40*/  LDC R229, c[0x0][0x238] ;  /* 0x00008e00ffe57b82 */ /* 0x000e220000000800 */
[C---:B------:R-:W-:Y:S01]  /*1f50*/  ISETP.GT.AND P1, PT, R114.reuse, 0x3, PT ;  /* 0x000000037200780c */ /* 0x040fe20003f24270 */
[--C-:B------:R-:W-:Y:S01]  /*1f60*/  IMAD.WIDE R4, R153, 0x2, R2.reuse ;  /* 0x0000000299047825 */ /* 0x100fe200078e0202 */
[C---:B------:R-:W-:Y:S02]  /*1f70*/  ISETP.GT.AND P2, PT, R114.reuse, 0x6, PT ;  /* 0x000000067200780c */ /* 0x040fe40003f44270 */
[C---:B------:R-:W-:Y:S01]  /*1f80*/  ISETP.GT.AND P3, PT, R114.reuse, 0x7, PT ;  /* 0x000000077200780c */ /* 0x040fe20003f64270 */
[----:B------:R-:W-:Y:S01]  /*1f90*/  IMAD.WIDE R6, R155, 0x2, R2 ;  /* 0x000000029b067825 */ /* 0x000fe200078e0202 */
[----:B------:R-:W-:-:S02]  /*1fa0*/  ISETP.GT.AND P4, PT, R114, 0x8, PT ;  /* 0x000000087200780c */ /* 0x000fc40003f84270 */
[----:B------:R-:W-:Y:S01]  /*1fb0*/  PRMT R197, RZ, 0x7610, R197 ;  /* 0x00007610ffc57816 */ /* 0x000fe200000000c5 */
[----:B------:R1:W2:Y:S01]  /*1fc0*/  @P0 LDG.E.U16 R187, desc[UR14][R4.64] ;  /* 0x0000000e04bb0981 */ /* 0x0002a2000c1e1500 */
[C---:B------:R-:W-:Y:S01]  /*1fd0*/  ISETP.GT.AND P0, PT, R114.reuse, 0x4, PT ;  /* 0x000000047200780c */ /* 0x040fe20003f04270 */
[----:B------:R-:W-:Y:S01]  /*1fe0*/  IMAD.WIDE R8, R161, 0x2, R2 ;  /* 0x00000002a1087825 */ /* 0x000fe200078e0202 */
[----:B------:R-:W-:Y:S02]  /*1ff0*/  PRMT R207, RZ, 0x7610, R207 ;  /* 0x00007610ffcf7816 */ /* 0x000fe400000000cf */
[----:B------:R3:W4:Y:S01]  /*2000*/  @P1 LDG.E.U16 R197, desc[UR14][R6.64] ;  /* 0x0000000e06c51981 */ /* 0x000722000c1e1500 */
[----:B------:R-:W-:Y:S01]  /*2010*/  PRMT R138, RZ, 0x7610, R138 ;  /* 0x00007610ff8a7816 */ /* 0x000fe2000000008a */
[----:B------:R-:W-:Y:S01]  /*2020*/  IMAD.WIDE R10, R163, 0x2, R2 ;  /* 0x00000002a30a7825 */ /* 0x000fe200078e0202 */
[----:B------:R-:W-:Y:S02]  /*2030*/  PRMT R195, RZ, 0x7610, R195 ;  /* 0x00007610ffc37816 */ /* 0x000fe400000000c3 */
[----:B------:R-:W-:Y:S01]  /*2040*/  PRMT R132, RZ, 0x7610, R132 ;  /* 0x00007610ff847816 */ /* 0x000fe20000000084 */
[----:B-1----:R-:W-:Y:S01]  /*2050*/  IMAD.WIDE R4, R157, 0x2, R2 ;  /* 0x000000029d047825 */ /* 0x002fe200078e0202 */
[C---:B------:R-:W-:Y:S01]  /*2060*/  ISETP.GT.AND P1, PT, R114.reuse, 0x5, PT ;  /* 0x000000057200780c */ /* 0x040fe20003f24270 */
[----:B------:R-:W5:Y:S01]  /*2070*/  @P2 LDG.E.U16 R138, desc[UR14][R8.64] ;  /* 0x0000000e088a2981 */ /* 0x000f62000c1e1500 */
[----:B------:R-:W-:Y:S01]  /*2080*/  PRMT R201, RZ, 0x7610, R201 ;  /* 0x00007610ffc97816 */ /* 0x000fe200000000c9 */
[--C-:B------:R-:W-:Y:S01]  /*2090*/  IMAD.WIDE R12, R165, 0x2, R2.reuse ;  /* 0x00000002a50c7825 */ /* 0x100fe200078e0202 */
[C---:B------:R-:W-:Y:S01]  /*20a0*/  ISETP.GT.AND P2, PT, R114.reuse, 0xb, PT ;  /* 0x0000000b7200780c */ /* 0x040fe20003f44270 */
[----:B------:R1:W5:Y:S01]  /*20b0*/  @P0 LDG.E.U16 R207, desc[UR14][R4.64] ;  /* 0x0000000e04cf0981 */ /* 0x000362000c1e1500 */
[----:B------:R-:W-:Y:S01]  /*20c0*/  ISETP.GT.AND P0, PT, R114, 0x9, PT ;  /* 0x000000097200780c */ /* 0x000fe20003f04270 */
[----:B---3--:R-:W-:-:S02]  /*20d0*/  IMAD.WIDE R6, R159, 0x2, R2 ;  /* 0x000000029f067825 */ /* 0x008fc400078e0202 */
[----:B------:R3:W5:Y:S01]  /*20e0*/  @P3 LDG.E.U16 R195, desc[UR14][R10.64] ;  /* 0x0000000e0ac33981 */ /* 0x000762000c1e1500 */
[----:B------:R-:W-:-:S03]  /*20f0*/  ISETP.GT.AND P3, PT, R114, 0xc, PT ;  /* 0x0000000c7200780c */ /* 0x000fc60003f64270 */
[----:B------:R0:W2:Y:S01]  /*2100*/  @P4 LDG.E.U16 R132, desc[UR14][R12.64] ;  /* 0x0000000e0c844981 */ /* 0x0000a2000c1e1500 */
[C---:B------:R-:W-:Y:S01]  /*2110*/  ISETP.GT.AND P4, PT, R114.reuse, 0xd, PT ;  /* 0x0000000d7200780c */ /* 0x040fe20003f84270 */
[----:B-1----:R-:W-:Y:S01]  /*2120*/  IMAD.WIDE R4, R167, 0x2, R2 ;  /* 0x00000002a7047825 */ /* 0x002fe200078e0202 */
[----:B------:R-:W-:Y:S01]  /*2130*/  PRMT R116, RZ, 0x7610, R116 ;  /* 0x00007610ff747816 */ /* 0x000fe20000000074 */
[----:B------:R1:W5:Y:S01]  /*2140*/  @P1 LDG.E.U16 R201, desc[UR14][R6.64] ;  /* 0x0000000e06c91981 */ /* 0x000362000c1e1500 */
[----:B------:R-:W-:Y:S01]  /*2150*/  PRMT R203, RZ, 0x7610, R203 ;  /* 0x00007610ffcb7816 */ /* 0x000fe200000000cb */
[----:B------:R-:W-:Y:S01]  /*2160*/  IMAD.WIDE R8, R171, 0x2, R2 ;  /* 0x00000002ab087825 */ /* 0x000fe200078e0202 */
[----:B------:R-:W-:Y:S02]  /*2170*/  PRMT R205, RZ, 0x7610, R205 ;  /* 0x00007610ffcd7816 */ /* 0x000fe400000000cd */
[----:B------:R-:W-:Y:S01]  /*2180*/  PRMT R199, RZ, 0x7610, R199 ;  /* 0x00007610ffc77816 */ /* 0x000fe200000000c7 */
[--C-:B---3--:R-:W-:Y:S01]  /*2190*/  IMAD.WIDE R10, R173, 0x2, R2.reuse ;  /* 0x00000002ad0a7825 */ /* 0x108fe200078e0202 */
[C---:B------:R-:W-:Y:S01]  /*21a0*/  ISETP.GT.AND P1, PT, R114.reuse, 0xa, PT ;  /* 0x0000000a7200780c */ /* 0x040fe20003f24270 */
[----:B------:R3:W4:Y:S02]  /*21b0*/  @P0 LDG.E.U16 R116, desc[UR14][R4.64] ;  /* 0x0000000e04740981 */ /* 0x000724000c1e1500 */
[----:B0-----:R-:W-:Y:S01]  /*21c0*/  IMAD.WIDE R12, R175, 0x2, R2 ;  /* 0x00000002af0c7825 */ /* 0x001fe200078e0202 */
[C---:B------:R-:W-:Y:S01]  /*21d0*/  ISETP.GT.AND P0, PT, R114.reuse, 0xe, PT ;  /* 0x0000000e7200780c */ /* 0x040fe20003f04270 */
[----:B------:R0:W5:Y:S01]  /*21e0*/  @P2 LDG.E.U16 R203, desc[UR14][R8.64] ;  /* 0x0000000e08cb2981 */ /* 0x000162000c1e1500 */
[----:B------:R-:W-:-:S03]  /*21f0*/  ISETP.GT.AND P2, PT, R114, 0x10, PT ;  /* 0x000000107200780c */ /* 0x000fc60003f44270 */
[----:B------:R0:W5:Y:S01]  /*2200*/  @P3 LDG.E.U16 R205, desc[UR14][R10.64] ;  /* 0x0000000e0acd3981 */ /* 0x000162000c1e1500 */
[----:B------:R-:W-:-:S03]  /*2210*/  ISETP.GT.AND P3, PT, R114, 0x11, PT ;  /* 0x000000117200780c */ /* 0x000fc60003f64270 */
[----:B------:R0:W5:Y:S01]  /*2220*/  @P4 LDG.E.U16 R199, desc[UR14][R12.64] ;  /* 0x0000000e0cc74981 */ /* 0x000162000c1e1500 */
[C---:B------:R-:W-:Y:S01]  /*2230*/  ISETP.GT.AND P4, PT, R114.reuse, 0x12, PT ;  /* 0x000000127200780c */ /* 0x040fe20003f84270 */
[----:B-1----:R-:W-:Y:S01]  /*2240*/  IMAD.WIDE R6, R169, 0x2, R2 ;  /* 0x00000002a9067825 */ /* 0x002fe200078e0202 */
[----:B------:R-:W-:Y:S02]  /*2250*/  PRMT R189, RZ, 0x7610, R189 ;  /* 0x00007610ffbd7816 */ /* 0x000fe400000000bd */
[----:B------:R-:W-:Y:S01]  /*2260*/  PRMT R0, RZ, 0x7610, R0 ;  /* 0x00007610ff007816 */ /* 0x000fe20000000000 */
[----:B---3--:R-:W-:Y:S01]  /*2270*/  IMAD.WIDE R4, R177, 0x2, R2 ;  /* 0x00000002b1047825 */ /* 0x008fe200078e0202 */
[----:B------:R-:W-:Y:S02]  /*2280*/  PRMT R134, RZ, 0x7610, R134 ;  /* 0x00007610ff867816 */ /* 0x000fe40000000086 */
[----:B------:R1:W3:Y:S01]  /*2290*/  @P1 LDG.E.U16 R189, desc[UR14][R6.64] ;  /* 0x0000000e06bd1981 */ /* 0x0002e2000c1e1500 */
[----:B------:R-:W-:Y:S01]  /*22a0*/  PRMT R136, RZ, 0x7610, R136 ;  /* 0x00007610ff887816 */ /* 0x000fe20000000088 */
[----:B0-----:R-:W-:Y:S01]  /*22b0*/  IMAD.WIDE R8, R181, 0x2, R2 ;  /* 0x00000002b5087825 */ /* 0x001fe200078e0202 */
[----:B------:R-:W-:Y:S01]  /*22c0*/  PRMT R191, RZ, 0x7610, R191 ;  /* 0x00007610ffbf7816 */ /* 0x000fe200000000bf */
[----:B------:R0:W5:Y:S01]  /*22d0*/  @P0 LDG.E.U16 R0, desc[UR14][R4.64] ;  /* 0x0000000e04000981 */ /* 0x000162000c1e1500 */
[----:B------:R-:W-:Y:S01]  /*22e0*/  ISETP.GT.AND P1, PT, R114, 0xf, PT ;  /* 0x0000000f7200780c */ /* 0x000fe20003f24270 */
[----:B------:R-:W-:-:S04]  /*22f0*/  IMAD.WIDE R10, R183, 0x2, R2 ;  /* 0x00000002b70a7825 */ /* 0x000fc800078e0202 */
[----:B------:R-:W-:Y:S01]  /*2300*/  IMAD.WIDE R12, R185, 0x2, R2 ;  /* 0x00000002b90c7825 */ /* 0x000fe200078e0202 */
[----:B------:R0:W4:Y:S01]  /*2310*/  @P2 LDG.E.U16 R134, desc[UR14][R8.64] ;  /* 0x0000000e08862981 */ /* 0x000122000c1e1500 */
[C---:B------:R-:W-:Y:S02]  /*2320*/  ISETP.GT.AND P0, PT, R114.reuse, 0x13, PT ;  /* 0x000000137200780c */ /* 0x040fe40003f04270 */
[C---:B------:R-:W-:Y:S01]  /*2330*/  ISETP.GT.AND P2, PT, R114.reuse, 0x15, PT ;  /* 0x000000157200780c */ /* 0x040fe20003f44270 */
[----:B------:R0:W3:Y:S01]  /*2340*/  @P3 LDG.E.U16 R136, desc[UR14][R10.64] ;  /* 0x0000000e0a883981 */ /* 0x0000e2000c1e1500 */
[----:B------:R-:W-:-:S03]  /*2350*/  ISETP.GT.AND P3, PT, R114, 0x16, PT ;  /* 0x000000167200780c */ /* 0x000fc60003f64270 */
[----:B------:R0:W5:Y:S01]  /*2360*/  @P4 LDG.E.U16 R191, desc[UR14][R12.64] ;  /* 0x0000000e0cbf4981 */ /* 0x000162000c1e1500 */
[C---:B------:R-:W-:Y:S01]  /*2370*/  ISETP.GT.AND P4, PT, R114.reuse, 0x17, PT ;  /* 0x000000177200780c */ /* 0x040fe20003f84270 */
[----:B-1----:R-:W-:Y:S01]  /*2380*/  IMAD.WIDE R6, R179, 0x2, R2 ;  /* 0x00000002b3067825 */ /* 0x002fe200078e0202 */
[----:B------:R-:W-:Y:S02]  /*2390*/  PRMT R193, RZ, 0x7610, R193 ;  /* 0x00007610ffc17816 */ /* 0x000fe400000000c1 */
[----:B------:R-:W-:Y:S01]  /*23a0*/  PRMT R217, RZ, 0x7610, R217 ;  /* 0x00007610ffd97816 */ /* 0x000fe200000000d9 */
[----:B0-----:R-:W-:Y:S01]  /*23b0*/  IMAD.WIDE R4, R143, 0x2, R2 ;  /* 0x000000028f047825 */ /* 0x001fe200078e0202 */
[----:B------:R-:W-:Y:S02]  /*23c0*/  PRMT R213, RZ, 0x7610, R213 ;  /* 0x00007610ffd57816 */ /* 0x000fe400000000d5 */
[----:B------:R0:W5:Y:S01]  /*23d0*/  @P1 LDG.E.U16 R193, desc[UR14][R6.64] ;  /* 0x0000000e06c11981 */ /* 0x000162000c1e1500 */
[----:B------:R-:W-:Y:S01]  /*23e0*/  PRMT R140, RZ, 0x7610, R140 ;  /* 0x00007610ff8c7816 */ /* 0x000fe2000000008c */
[----:B------:R-:W-:Y:S01]  /*23f0*/  IMAD.WIDE R8, R139, 0x2, R2 ;  /* 0x000000028b087825 */ /* 0x000fe200078e0202 */
[----:B------:R-:W-:Y:S01]  /*2400*/  PRMT R211, RZ, 0x7610, R211 ;  /* 0x00007610ffd37816 */ /* 0x000fe200000000d3 */
[----:B------:R1:W5:Y:S01]  /*2410*/  @P0 LDG.E.U16 R217, desc[UR14][R4.64] ;  /* 0x0000000e04d90981 */ /* 0x000362000c1e1500 */
[----:B------:R-:W-:Y:S01]  /*2420*/  ISETP.GT.AND P1, PT, R114, 0x14, PT ;  /* 0x000000147200780c */ /* 0x000fe20003f24270 */
[----:B------:R-:W-:-:S04]  /*2430*/  IMAD.WIDE R10, R137, 0x2, R2 ;  /* 0x00000002890a7825 */ /* 0x000fc800078e0202 */
[----:B------:R-:W-:Y:S01]  /*2440*/  IMAD.WIDE R12, R141, 0x2, R2 ;  /* 0x000000028d0c7825 */ /* 0x000fe200078e0202 */
[----:B------:R1:W5:Y:S01]  /*2450*/  @P2 LDG.E.U16 R213, desc[UR14][R8.64] ;  /* 0x0000000e08d52981 */ /* 0x000362000c1e1500 */
[C---:B------:R-:W-:Y:S02]  /*2460*/  ISETP.GT.AND P0, PT, R114.reuse, 0x18, PT ;  /* 0x000000187200780c */ /* 0x040fe40003f04270 */
[C---:B------:R-:W-:Y:S01]  /*2470*/  ISETP.GT.AND P2, PT, R114.reuse, 0x1a, PT ;  /* 0x0000001a7200780c */ /* 0x040fe20003f44270 */
[----:B------:R1:W5:Y:S01]  /*2480*/  @P3 LDG.E.U16 R140, desc[UR14][R10.64] ;  /* 0x0000000e0a8c3981 */ /* 0x000362000c1e1500 */
[----:B------:R-:W-:-:S03]  /*2490*/  ISETP.GT.AND P3, PT, R114, 0x1b, PT ;  /* 0x0000001b7200780c */ /* 0x000fc60003f64270 */
[----:B------:R1:W5:Y:S01]  /*24a0*/  @P4 LDG.E.U16 R211, desc[UR14][R12.64] ;  /* 0x0000000e0cd34981 */ /* 0x000362000c1e1500 */
[C---:B------:R-:W-:Y:S01]  /*24b0*/  ISETP.GT.AND P4, PT, R114.reuse, 0x1c, PT ;  /* 0x0000001c7200780c */ /* 0x040fe20003f84270 */
[----:B0-----:R-:W-:Y:S01]  /*24c0*/  IMAD.WIDE R6, R115, 0x2, R2 ;  /* 0x0000000273067825 */ /* 0x001fe200078e0202 */
[----:B------:R-:W-:Y:S02]  /*24d0*/  PRMT R215, RZ, 0x7610, R215 ;  /* 0x00007610ffd77816 */ /* 0x000fe400000000d7 */
[----:B------:R-:W-:Y:S01]  /*24e0*/  PRMT R142, RZ, 0x7610, R142 ;  /* 0x00007610ff8e7816 */ /* 0x000fe2000000008e */
[----:B-1----:R-:W-:Y:S01]  /*24f0*/  IMAD.WIDE R4, R133, 0x2, R2 ;  /* 0x0000000285047825 */ /* 0x002fe200078e0202 */
[----:B------:R-:W-:Y:S02]  /*2500*/  PRMT R219, RZ, 0x7610, R219 ;  /* 0x00007610ffdb7816 */ /* 0x000fe400000000db */
[----:B------:R0:W5:Y:S01]  /*2510*/  @P1 LDG.E.U16 R215, desc[UR14][R6.64] ;  /* 0x0000000e06d71981 */ /* 0x000162000c1e1500 */
[----:B------:R-:W-:Y:S01]  /*2520*/  PRMT R221, RZ, 0x7610, R221 ;  /* 0x00007610ffdd7816 */ /* 0x000fe200000000dd */
[----:B------:R-:W-:Y:S01]  /*2530*/  IMAD.WIDE R8, R129, 0x2, R2 ;  /* 0x0000000281087825 */ /* 0x000fe200078e0202 */
[----:B------:R-:W-:Y:S01]  /*2540*/  PRMT R223, RZ, 0x7610, R223 ;  /* 0x00007610ffdf7816 */ /* 0x000fe200000000df */
[----:B------:R1:W3:Y:S01]  /*2550*/  @P0 LDG.E.U16 R142, desc[UR14][R4.64] ;  /* 0x0000000e048e0981 */ /* 0x0002e2000c1e1500 */
[----:B------:R-:W-:Y:S01]  /*2560*/  ISETP.GT.AND P1, PT, R114, 0x19, PT ;  /* 0x000000197200780c */ /* 0x000fe20003f24270 */
[----:B------:R-:W-:-:S04]  /*2570*/  IMAD.WIDE R10, R135, 0x2, R2 ;  /* 0x00000002870a7825 */ /* 0x000fc800078e0202 */
[--C-:B------:R-:W-:Y:S01]  /*2580*/  IMAD.WIDE R12, R125, 0x2, R2.reuse ;  /* 0x000000027d0c7825 */ /* 0x100fe200078e0202 */
[----:B------:R1:W5:Y:S01]  /*2590*/  @P2 LDG.E.U16 R219, desc[UR14][R8.64] ;  /* 0x0000000e08db2981 */ /* 0x000362000c1e1500 */
[C---:B------:R-:W-:Y:S02]  /*25a0*/  ISETP.GT.AND P2, PT, R114.reuse, 0x1, PT ;  /* 0x000000017200780c */ /* 0x040fe40003f44270 */
[C---:B------:R-:W-:Y:S01]  /*25b0*/  ISETP.GT.AND P5, PT, R114.reuse, 0x1f, PT ;  /* 0x0000001f7200780c */ /* 0x040fe20003fa4270 */
[----:B------:R1:W5:Y:S01]  /*25c0*/  @P3 LDG.E.U16 R221, desc[UR14][R10.64] ;  /* 0x0000000e0add3981 */ /* 0x000362000c1e1500 */
[C---:B------:R-:W-:Y:S02]  /*25d0*/  ISETP.GT.AND P3, PT, R114.reuse, 0x1d, PT ;  /* 0x0000001d7200780c */ /* 0x040fe40003f64270 */
[C---:B------:R-:W-:Y:S01]  /*25e0*/  ISETP.GT.AND P0, PT, R114.reuse, RZ, PT ;  /* 0x000000ff7200720c */ /* 0x040fe20003f04270 */
[----:B------:R-:W5:Y:S01]  /*25f0*/  @P4 LDG.E.U16 R223, desc[UR14][R12.64] ;  /* 0x0000000e0cdf4981 */ /* 0x000f62000c1e1500 */
[----:B------:R-:W-:Y:S01]  /*2600*/  ISETP.GT.AND P4, PT, R114, 0x1e, PT ;  /* 0x0000001e7200780c */ /* 0x000fe20003f84270 */
[----:B0-----:R-:W-:Y:S01]  /*2610*/  IMAD.WIDE R6, R131, 0x2, R2 ;  /* 0x0000000283067825 */ /* 0x001fe200078e0202 */
[----:B------:R-:W-:-:S02]  /*2620*/  PRMT R144, RZ, 0x7610, R144 ;  /* 0x00007610ff907816 */ /* 0x000fc40000000090 */
[----:B------:R-:W-:Y:S01]  /*2630*/  PRMT R146, RZ, 0x7610, R146 ;  /* 0x00007610ff927816 */ /* 0x000fe20000000092 */
[----:B-1----:R-:W-:Y:S01]  /*2640*/  IMAD.WIDE R4, R123, 0x2, R2 ;  /* 0x000000027b047825 */ /* 0x002fe200078e0202 */
[----:B------:R-:W-:Y:S02]  /*2650*/  PRMT R227, RZ, 0x7610, R227 ;  /* 0x00007610ffe37816 */ /* 0x000fe400000000e3 */
[----:B------:R0:W5:Y:S01]  /*2660*/  @P1 LDG.E.U16 R144, desc[UR14][R6.64] ;  /* 0x0000000e06901981 */ /* 0x000162000c1e1500 */
[----:B------:R-:W-:Y:S01]  /*2670*/  PRMT R148, RZ, 0x7610, R148 ;  /* 0x00007610ff947816 */ /* 0x000fe20000000094 */
[----:B------:R-:W-:Y:S01]  /*2680*/  IMAD.WIDE R8, R127, 0x2, R2 ;  /* 0x000000027f087825 */ /* 0x000fe200078e0202 */
[----:B------:R-:W-:Y:S01]  /*2690*/  PRMT R225, RZ, 0x7610, R225 ;  /* 0x00007610ffe17816 */ /* 0x000fe200000000e1 */
[----:B------:R1:W5:Y:S01]  /*26a0*/  @P3 LDG.E.U16 R227, desc[UR14][R4.64] ;  /* 0x0000000e04e33981 */ /* 0x000362000c1e1500 */
[----:B------:R-:W-:Y:S01]  /*26b0*/  PRMT R150, RZ, 0x7610, R150 ;  /* 0x00007610ff967816 */ /* 0x000fe20000000096 */
[----:B------:R-:W-:-:S03]  /*26c0*/  IMAD.WIDE R10, R229, 0x2, R2 ;  /* 0x00000002e50a7825 */ /* 0x000fc600078e0202 */
[----:B------:R-:W5:Y:S01]  /*26d0*/  @P5 LDG.E.U16 R225, desc[UR14][R8.64] ;  /* 0x0000000e08e15981 */ /* 0x000f62000c1e1500 */
[----:B0-----:R-:W-:-:S03]  /*26e0*/  IMAD.WIDE R6, R121, 0x2, R2 ;  /* 0x0000000279067825 */ /* 0x001fc600078e0202 */
[----:B------:R-:W5:Y:S04]  /*26f0*/  @P2 LDG.E.U16 R146, desc[UR14][R10.64] ;  /* 0x0000000e0a922981 */ /* 0x000f68000c1e1500 */
[----:B------:R0:W5:Y:S04]  /*2700*/  @P4 LDG.E.U16 R148, desc[UR14][R6.64] ;  /* 0x0000000e06944981 */ /* 0x000168000c1e1500 */
[----:B------:R-:W5:Y:S01]  /*2710*/  @P0 LDG.E.U16 R150, desc[UR14][R2.64] ;  /* 0x0000000e02960981 */ /* 0x000f62000c1e1500 */
[----:B------:R-:W-:Y:S01]  /*2720*/  BAR.SYNC.DEFER_BLOCKING 0x0 ;  /* 0x0000000000007b1d */ /* 0x000fe20000010000 */
[----:B------:R-:W-:Y:S01]  /*2730*/  ISETP.GE.AND P1, PT, R147, R114, PT ;  /* 0x000000729300720c */ /* 0x000fe20003f26270 */
[----:B-1----:R-:W-:-:S02]  /*2740*/  IMAD.MOV.U32 R4, RZ, RZ, R88 ;  /* 0x000000ffff047224 */ /* 0x002fc400078e0058 */
[----:B------:R-:W-:Y:S01]  /*2750*/  IMAD.MOV.U32 R5, RZ, RZ, R89 ;  /* 0x000000ffff057224 */ /* 0x000fe200078e0059 */
[----:B------:R-:W-:Y:S01]  /*2760*/  PRMT R229, RZ, 0x7610, R229 ;  /* 0x00007610ffe57816 */ /* 0x000fe200000000e5 */
[----:B------:R-:W-:Y:S01]  /*2770*/  IMAD.WIDE R12, R117, 0x2, R4 ;  /* 0x00000002750c7825 */ /* 0x000fe200078e0204 */
[----:B------:R-:W-:-:S03]  /*2780*/  PRMT R231, RZ, 0x7610, R231 ;  /* 0x00007610ffe77816 */ /* 0x000fc600000000e7 */
[----:B0-----:R-:W-:Y:S02]  /*2790*/  IMAD.MOV.U32 R6, RZ, RZ, R18 ;  /* 0x000000ffff067224 */ /* 0x001fe400078e0012 */
[----:B------:R-:W-:Y:S02]  /*27a0*/  IMAD.MOV.U32 R7, RZ, RZ, R19 ;  /* 0x000000ffff077224 */ /* 0x000fe400078e0013 */
[----:B------:R-:W-:Y:S02]  /*27b0*/  IMAD.MOV.U32 R8, RZ, RZ, R16 ;  /* 0x000000ffff087224 */ /* 0x000fe400078e0010 */
[----:B------:R-:W-:Y:S02]  /*27c0*/  IMAD.MOV.U32 R9, RZ, RZ, R17 ;  /* 0x000000ffff097224 */ /* 0x000fe400078e0011 */
[----:B------:R-:W-:Y:S02]  /*27d0*/  IMAD.MOV.U32 R10, RZ, RZ, R20 ;  /* 0x000000ffff0a7224 */ /* 0x000fe400078e0014 */
[----:B------:R-:W-:Y:S01]  /*27e0*/  IMAD.MOV.U32 R11, RZ, RZ, R21 ;  /* 0x000000ffff0b7224 */ /* 0x000fe200078e0015 */
[----:B------:R0:W5:Y:S01]  /*27f0*/  @!P1 LDG.E.U16 R229, desc[UR14][R12.64] ;  /* 0x0000000e0ce59981 */ /* 0x000162000c1e1500 */
[----:B------:R-:W-:Y:S01]  /*2800*/  PRMT R233, RZ, 0x7610, R233 ;  /* 0x00007610ffe97816 */ /* 0x000fe200000000e9 */
[----:B------:R-:W-:Y:S01]  /*2810*/  IMAD.WIDE R16, R117, 0x2, R14 ;  /* 0x0000000275107825 */ /* 0x000fe200078e020e */
[----:B------:R-:W-:-:S02]  /*2820*/  PRMT R235, RZ, 0x7610, R235 ;  /* 0x00007610ffeb7816 */ /* 0x000fc400000000eb */
[----:B------:R-:W-:Y:S01]  /*2830*/  PRMT R237, RZ, 0x7610, R237 ;  /* 0x00007610ffed7816 */ /* 0x000fe200000000ed */
[C---:B------:R-:W-:Y:S01]  /*2840*/  IMAD.WIDE R20, R117.reuse, 0x2, R10 ;  /* 0x0000000275147825 */ /* 0x040fe200078e020a */
[----:B------:R-:W-:Y:S01]  /*2850*/  PRMT R239, RZ, 0x7610, R239 ;  /* 0x00007610ffef7816 */ /* 0x000fe200000000ef */
[----:B------:R1:W5:Y:S02]  /*2860*/  @!P1 LDG.E.U16 R231, desc[UR14][R16.64] ;  /* 0x0000000e10e79981 */ /* 0x000364000c1e1500 */
[----:B0-----:R-:W-:Y:S02]  /*2870*/  IMAD.MOV.U32 R12, RZ, RZ, R22 ;  /* 0x000000ffff0c7224 */ /* 0x001fe400078e0016 */
[----:B------:R-:W-:Y:S01]  /*2880*/  IMAD.MOV.U32 R13, RZ, RZ, R23 ;  /* 0x000000ffff0d7224 */ /* 0x000fe200078e0017 */
[----:B------:R0:W5:Y:S01]  /*2890*/  @!P1 LDG.E.U16 R235, desc[UR14][R20.64] ;  /* 0x0000000e14eb9981 */ /* 0x000162000c1e1500 */
[----:B------:R-:W-:-:S04]  /*28a0*/  IMAD.WIDE R22, R117, 0x2, R8 ;  /* 0x0000000275167825 */ /* 0x000fc800078e0208 */
[C---:B------:R-:W-:Y:S01]  /*28b0*/  IMAD.WIDE R18, R117.reuse, 0x2, R12 ;  /* 0x0000000275127825 */ /* 0x040fe200078e020c */
[----:B------:R-:W5:Y:S03]  /*28c0*/  @!P1 LDG.E.U16 R237, desc[UR14][R22.64] ;  /* 0x0000000e16ed9981 */ /* 0x000f66000c1e1500 */
[----:B------:R-:W-:Y:S01]  /*28d0*/  IMAD.WIDE R88, R117, 0x2, R6 ;  /* 0x0000000275587825 */ /* 0x000fe200078e0206 */
[----:B------:R0:W5:Y:S03]  /*28e0*/  @!P1 LDG.E.U16 R233, desc[UR14][R18.64] ;  /* 0x0000000e12e99981 */ /* 0x000166000c1e1500 */
[----:B-1----:R-:W-:Y:S01]  /*28f0*/  IMAD.MOV.U32 R16, RZ, RZ, R94 ;  /* 0x000000ffff107224 */ /* 0x002fe200078e005e */
[----:B------:R1:W5:Y:S01]  /*2900*/  @!P1 LDG.E.U16 R239, desc[UR14][R88.64] ;  /* 0x0000000e58ef9981 */ /* 0x000362000c1e1500 */
[----:B------:R-:W-:-:S02]  /*2910*/  IMAD.MOV.U32 R17, RZ, RZ, R95 ;  /* 0x000000ffff117224 */ /* 0x000fc400078e005f */
[----:B0-----:R-:W-:Y:S02]  /*2920*/  IMAD.MOV.U32 R20, RZ, RZ, R92 ;  /* 0x000000ffff147224 */ /* 0x001fe400078e005c */
[----:B------:R-:W-:Y:S02]  /*2930*/  IMAD.MOV.U32 R21, RZ, RZ, R93 ;  /* 0x000000ffff157224 */ /* 0x000fe400078e005d */
[----:B------:R-:W-:Y:S02]  /*2940*/  IMAD.MOV.U32 R18, RZ, RZ, R90 ;  /* 0x000000ffff127224 */ /* 0x000fe400078e005a */
[----:B------:R-:W-:Y:S02]  /*2950*/  IMAD.MOV.U32 R19, RZ, RZ, R91 ;  /* 0x000000ffff137224 */ /* 0x000fe400078e005b */
[----:B------:R-:W-:Y:S02]  /*2960*/  IMAD.MOV.U32 R22, RZ, RZ, R98 ;  /* 0x000000ffff167224 */ /* 0x000fe400078e0062 */
[----:B------:R-:W-:-:S02]  /*2970*/  IMAD.MOV.U32 R23, RZ, RZ, R99 ;  /* 0x000000ffff177224 */ /* 0x000fc400078e0063 */
[----:B-1----:R-:W-:Y:S02]  /*2980*/  IMAD.MOV.U32 R88, RZ, RZ, R96 ;  /* 0x000000ffff587224 */ /* 0x002fe400078e0060 */
[----:B------:R-:W-:Y:S01]  /*2990*/  IMAD.MOV.U32 R89, RZ, RZ, R97 ;  /* 0x000000ffff597224 */ /* 0x000fe200078e0061 */
[----:B------:R-:W-:Y:S01]  /*29a0*/  PRMT R241, RZ, 0x7610, R241 ;  /* 0x00007610fff17816 */ /* 0x000fe200000000f1 */
[C---:B------:R-:W-:Y:S01]  /*29b0*/  IMAD.WIDE R92, R117.reuse, 0x2, R22 ;  /* 0x00000002755c7825 */ /* 0x040fe200078e0216 */
[----:B------:R-:W-:Y:S02]  /*29c0*/  PRMT R245, RZ, 0x7610, R245 ;  /* 0x00007610fff57816 */ /* 0x000fe400000000f5 */
[----:B------:R-:W-:Y:S01]  /*29d0*/  PRMT R249, RZ, 0x7610, R249 ;  /* 0x00007610fff97816 */ /* 0x000fe200000000f9 */
[C---:B------:R-:W-:Y:S01]  /*29e0*/  IMAD.WIDE R90, R117.reuse, 0x2, R88 ;  /* 0x00000002755a7825 */ /* 0x040fe200078e0258 */
[----:B------:R-:W-:Y:S02]  /*29f0*/  PRMT R152, RZ, 0x7610, R152 ;  /* 0x00007610ff987816 */ /* 0x000fe40000000098 */
[----:B------:R-:W-:Y:S01]  /*2a00*/  PRMT R156, RZ, 0x7610, R156 ;  /* 0x00007610ff9c7816 */ /* 0x000fe2000000009c */
[C---:B------:R-:W-:Y:S01]  /*2a10*/  IMAD.WIDE R94, R117.reuse, 0x2, R20 ;  /* 0x00000002755e7825 */ /* 0x040fe200078e0214 */
[----:B------:R0:W5:Y:S03]  /*2a20*/  @!P1 LDG.E.U16 R241, desc[UR14][R90.64] ;  /* 0x0000000e5af19981 */ /* 0x000166000c1e1500 */
[C---:B------:R-:W-:Y:S01]  /*2a30*/  IMAD.WIDE R96, R117.reuse, 0x2, R18 ;  /* 0x0000000275607825 */ /* 0x040fe200078e0212 */
[----:B------:R1:W5:Y:S03]  /*2a40*/  @!P1 LDG.E.U16 R245, desc[UR14][R92.64] ;  /* 0x0000000e5cf59981 */ /* 0x000366000c1e1500 */
[----:B------:R-:W-:Y:S01]  /*2a50*/  IMAD.WIDE R98, R117, 0x2, R16 ;  /* 0x0000000275627825 */ /* 0x000fe200078e0210 */
[----:B------:R1:W5:Y:S03]  /*2a60*/  @!P1 LDG.E.U16 R249, desc[UR14][R94.64] ;  /* 0x0000000e5ef99981 */ /* 0x000366000c1e1500 */
[----:B0-----:R-:W-:Y:S01]  /*2a70*/  IMAD.MOV.U32 R90, RZ, RZ, R106 ;  /* 0x000000ffff5a7224 */ /* 0x001fe200078e006a */
[----:B------:R0:W5:Y:S01]  /*2a80*/  @!P1 LDG.E.U16 R152, desc[UR14][R96.64] ;  /* 0x0000000e60989981 */ /* 0x000162000c1e1500 */
[----:B------:R-:W-:-:S02]  /*2a90*/  IMAD.MOV.U32 R91, RZ, RZ, R107 ;  /* 0x000000ffff5b7224 */ /* 0x000fc400078e006b */
[----:B-1----:R-:W-:Y:S01]  /*2aa0*/  IMAD.MOV.U32 R92, RZ, RZ, R208 ;  /* 0x000000ffff5c7224 */ /* 0x002fe200078e00d0 */
[----:B------:R1:W5:Y:S01]  /*2ab0*/  @!P1 LDG.E.U16 R156, desc[UR14][R98.64] ;  /* 0x0000000e629c9981 */ /* 0x000362000c1e1500 */
[----:B------:R-:W-:Y:S02]  /*2ac0*/  IMAD.MOV.U32 R93, RZ, RZ, R209 ;  /* 0x000000ffff5d7224 */ /* 0x000fe400078e00d1 */
[----:B------:R-:W-:Y:S02]  /*2ad0*/  IMAD.MOV.U32 R94, RZ, RZ, R104 ;  /* 0x000000ffff5e7224 */ /* 0x000fe400078e0068 */
[----:B------:R-:W-:Y:S02]  /*2ae0*/  IMAD.MOV.U32 R95, RZ, RZ, R105 ;  /* 0x000000ffff5f7224 */ /* 0x000fe400078e0069 */
[----:B0-----:R-:W-:Y:S02]  /*2af0*/  IMAD.MOV.U32 R96, RZ, RZ, R102 ;  /* 0x000000ffff607224 */ /* 0x001fe400078e0066 */
        /* <DEDUP_REMOVED lines=8> */
[----:B------:R-:W-:Y:S01]  /*2b80*/  PRMT R154, RZ, 0x7610, R154 ;  /* 0x00007610ff9a7816 */ /* 0x000fe2000000009a */
[----:B------:R-:W5:Y:S01]  /*2b90*/  @!P1 LDG.E.U16 R243, desc[UR14][R100.64] ;  /* 0x0000000e64f39981 */ /* 0x000f62000c1e1500 */
[----:B------:R-:W-:Y:S01]  /*2ba0*/  PRMT R158, RZ, 0x7610, R158 ;  /* 0x00007610ff9e7816 */ /* 0x000fe2000000009e */
[----:B------:R-:W-:-:S02]  /*2bb0*/  IMAD.WIDE R104, R117, 0x2, R98 ;  /* 0x0000000275687825 */ /* 0x000fc400078e0262 */
[----:B------:R-:W5:Y:S02]  /*2bc0*/  @!P1 LDG.E.U16 R247, desc[UR14][R102.64] ;  /* 0x0000000e66f79981 */ /* 0x000f64000c1e1500 */
[C---:B------:R-:W-:Y:S02]  /*2bd0*/  IMAD.WIDE R106, R117.reuse, 0x2, R90 ;  /* 0x00000002756a7825 */ /* 0x040fe400078e025a */
[----:B------:R-:W5:Y:S02]  /*2be0*/  @!P1 LDG.E.U16 R251, desc[UR14][R104.64] ;  /* 0x0000000e68fb9981 */ /* 0x000f64000c1e1500 */
[----:B------:R-:W-:Y:S02]  /*2bf0*/  IMAD.WIDE R208, R117, 0x2, R94 ;  /* 0x0000000275d07825 */ /* 0x000fe400078e025e */
[----:B------:R-:W5:Y:S04]  /*2c00*/  @!P1 LDG.E.U16 R154, desc[UR14][R106.64] ;  /* 0x0000000e6a9a9981 */ /* 0x000f68000c1e1500 */
[----:B------:R-:W5:Y:S04]  /*2c10*/  @!P1 LDG.E.U16 R158, desc[UR14][R208.64] ;  /* 0x0000000ed09e9981 */ /* 0x000f68000c1e1500 */
[----:B--2---:R-:W-:Y:S04]  /*2c20*/  STS.U16 [R111+UR12+0x400], R132 ;  /* 0x000400846f007988 */ /* 0x004fe8000800040c */
[----:B----4-:R-:W-:Y:S04]  /*2c30*/  STS.U16 [R111+UR12+0x800], R134 ;  /* 0x000800866f007988 */ /* 0x010fe8000800040c */
[----:B---3--:R-:W-:Y:S04]  /*2c40*/  STS.U16 [R111+UR12+0xc00], R142 ;  /* 0x000c008e6f007988 */ /* 0x008fe8000800040c */
[----:B-----5:R-:W-:Y:S04]  /*2c50*/  STS.U16 [R111+UR12], R150 ;  /* 0x000000966f007988 */ /* 0x020fe8000800040c */
[----:B------:R-:W-:Y:S04]  /*2c60*/  STS.U16 [R151+UR12+0x80], R146 ;  /* 0x0000809297007988 */ /* 0x000fe8000800040c */
[----:B------:R-:W-:Y:S04]  /*2c70*/  STS.U16 [R151+UR12+0x480], R116 ;  /* 0x0004807497007988 */ /* 0x000fe8000800040c */
[----:B------:R-:W-:Y:S04]  /*2c80*/  STS.U16 [R151+UR12+0x880], R136 ;  /* 0x0008808897007988 */ /* 0x000fe8000800040c */
[----:B------:R-:W-:Y:S04]  /*2c90*/  STS.U16 [R151+UR12+0xc80], R144 ;  /* 0x000c809097007988 */ /* 0x000fe8000800040c */
[----:B------:R0:W-:Y:S04]  /*2ca0*/  STS.U16 [R130+UR12+0x100], R187 ;  /* 0x000100bb82007988 */ /* 0x0001e8000800040c */
        /* <DEDUP_REMOVED lines=38> */
[----:B------:R1:W-:Y:S01]  /*2f10*/  STS.U16 [R120+UR12+0x2f00], R158 ;  /* 0x002f009e78007988 */ /* 0x0003e2000800040c */
[----:B------:R2:W-:Y:S06]  /*2f20*/  MEMBAR.ALL.CTA ;  /* 0x0000000000007992 */ /* 0x0005ec0000008000 */
[----:B--2---:R-:W2:Y:S01]  /*2f30*/  FENCE.VIEW.ASYNC.S ;  /* 0x00000000000073c6 */ /* 0x004ea20000000000 */
[----:B------:R-:W-:Y:S01]  /*2f40*/  R2UR UR4, R113 ;  /* 0x00000000710472ca */ /* 0x000fe200000e0000 */
[----:B--2---:R-:W-:Y:S06]  /*2f50*/  BAR.SYNC.DEFER_BLOCKING 0x0 ;  /* 0x0000000000007b1d */ /* 0x004fec0000010000 */
[----:B------:R-:W-:Y:S01]  /*2f60*/  UMOV UR5, 0x40000040 ;  /* 0x4000004000057882 */ /* 0x000fe20000000000 */
[----:B------:R-:W-:-:S06]  /*2f70*/  WARPGROUP.ARRIVE ;  /* 0x00000000000079c5 */ /* 0x000fcc0000000000 */
[----:B------:R-:W-:Y:S01]  /*2f80*/  HGMMA.64x64x16.F32.BF16 R56, gdesc[UR4].tnspA, R56 ;  /* 0x20e00000043879f0 */ /* 0x000fe20008701838 */
[----:B------:R-:W-:Y:S01]  /*2f90*/  UMOV UR18, UR6 ;  /* 0x0000000600127c82 */ /* 0x000fe20008000000 */
[----:B------:R-:W-:Y:S02]  /*2fa0*/  UMOV UR19, UR7 ;  /* 0x0000000700137c82 */ /* 0x000fe40008000000 */
[----:B------:R-:W-:Y:S04]  /*2fb0*/  HGMMA.64x64x16.F32.BF16 R56, gdesc[UR8].tnspA, R56 ;  /* 0x20e00000083879f0 */ /* 0x000fe80008701838 */
[----:B------:R-:W-:Y:S01]  /*2fc0*/  HGMMA.64x64x16.F32.BF16 R24, gdesc[UR16].tnspA, R24 ;  /* 0x20e00000101879f0 */ /* 0x000fe20008701818 */
[----:B------:R-:W-:Y:S01]  /*2fd0*/  UMOV UR22, UR10 ;  /* 0x0000000a00167c82 */ /* 0x000fe20008000000 */
[----:B------:R-:W-:Y:S01]  /*2fe0*/  UMOV UR23, UR11 ;  /* 0x0000000b00177c82 */ /* 0x000fe20008000000 */
[----:B------:R-:W-:-:S05]  /*2ff0*/  VIADD R118, R118, 0xffffffff ;  /* 0xffffffff76767836 */ /* 0x000fca0000000000 */
[----:B------:R-:W-:Y:S01]  /*3000*/  ISETP.NE.U32.AND P0, PT, R118, RZ, PT ;  /* 0x000000ff7600720c */ /* 0x000fe20003f05070 */
[----:B------:R-:W-:Y:S01]  /*3010*/  HGMMA.64x64x16.F32.BF16 R24, gdesc[UR20].tnspA, R24, gsb0 ;  /* 0x20e00000141879f0 */ /* 0x000fe20008001818 */
[----:B------:R-:W-:-:S04]  /*3020*/  IMAD.WIDE R20, R145, 0x2, R20 ;  /* 0x0000000291147825 */ /* 0x000fc800078e0214 */
        /* <DEDUP_REMOVED lines=9> */
[----:B------:R-:W-:Y:S02]  /*30c0*/  IMAD.MOV.U32 R92, RZ, RZ, R20 ;  /* 0x000000ffff5c7224 */ /* 0x000fe400078e0014 */
[----:B------:R-:W-:Y:S02]  /*30d0*/  IMAD.MOV.U32 R93, RZ, RZ, R21 ;  /* 0x000000ffff5d7224 */ /* 0x000fe400078e0015 */
[----:B------:R-:W-:-:S04]  /*30e0*/  IMAD.WIDE R96, R145, 0x2, R88 ;  /* 0x0000000291607825 */ /* 0x000fc800078e0258 */
[----:B------:R-:W-:-:S04]  /*30f0*/  IMAD.WIDE R18, R145, 0x2, R6 ;  /* 0x0000000291127825 */ /* 0x000fc800078e0206 */
[----:B------:R-:W-:-:S04]  /*3100*/  IMAD.WIDE R16, R145, 0x2, R8 ;  /* 0x0000000291107825 */ /* 0x000fc800078e0208 */
[----:B------:R-:W-:-:S04]  /*3110*/  IMAD.WIDE R20, R145, 0x2, R10 ;  /* 0x0000000291147825 */ /* 0x000fc800078e020a */
[----:B------:R-:W-:-:S04]  /*3120*/  IMAD.WIDE R22, R145, 0x2, R12 ;  /* 0x0000000291167825 */ /* 0x000fc800078e020c */
[----:B------:R-:W-:-:S04]  /*3130*/  IMAD.WIDE R14, R145, 0x2, R14 ;  /* 0x00000002910e7825 */ /* 0x000fc800078e020e */
[----:B------:R-:W-:-:S04]  /*3140*/  IMAD.WIDE R88, R145, 0x2, R4 ;  /* 0x0000000291587825 */ /* 0x000fc800078e0204 */
[----:B0-----:R-:W-:Y:S01]  /*3150*/  IMAD.MOV.U32 R187, RZ, RZ, R3 ;  /* 0x000000ffffbb7224 */ /* 0x001fe200078e0003 */
[----:B------:R-:W-:Y:S02]  /*3160*/  WARPGROUP.DEPBAR.LE gsb0, 0x0 ;  /* 0x00008000000079c5 */ /* 0x000fe40000010000 */
[----:B------:R-:W-:Y:S01]  /*3170*/  VIADD R114, R114, 0xffffffe0 ;  /* 0xffffffe072727836 */ /* 0x000fe20000000000 */
[----:B-1----:R-:W-:Y:S06]  /*3180*/  @P0 BRA `(.L_x_1) ;  /* 0xffffffec00600947 */ /* 0x002fec000383ffff */
[----:B------:R-:W-:Y:S02]  /*3190*/  F2FP.BF16.F32.PACK_AB R55, R55, R54 ;  /* 0x000000363737723e */ /* 0x000fe400000010ff */
[----:B------:R-:W-:Y:S02]  /*31a0*/  F2FP.BF16.F32.PACK_AB R51, R51, R50 ;  /* 0x000000323333723e */ /* 0x000fe400000010ff */
[----:B------:R-:W-:Y:S02]  /*31b0*/  F2FP.BF16.F32.PACK_AB R47, R47, R46 ;  /* 0x0000002e2f2f723e */ /* 0x000fe400000010ff */
[----:B------:R-:W-:Y:S02]  /*31c0*/  F2FP.BF16.F32.PACK_AB R43, R43, R42 ;  /* 0x0000002a2b2b723e */ /* 0x000fe400000010ff */
[----:B------:R-:W-:Y:S02]  /*31d0*/  F2FP.BF16.F32.PACK_AB R39, R39, R38 ;  /* 0x000000262727723e */ /* 0x000fe400000010ff */
[----:B------:R-:W-:-:S02]  /*31e0*/  F2FP.BF16.F32.PACK_AB R35, R35, R34 ;  /* 0x000000222323723e */ /* 0x000fc400000010ff */
        /* <DEDUP_REMOVED lines=25> */
[----:B------:R-:W-:-:S07]  /*3380*/  F2FP.BF16.F32.PACK_AB R8, R57, R56 ;  /* 0x000000383908723e */ /* 0x000fce00000010ff */
.L_x_0:
[----:B------:R-:W0:Y:S01]  /*3390*/  S2R R12, SR_TID.X ;  /* 0x00000000000c7919 */ /* 0x000e220000002100 */
[----:B------:R-:W-:Y:S01]  /*33a0*/  ULDC.64 UR6, c[0x0][0x228] ;  /* 0x00008a0000067ab9 */ /* 0x000fe20000000a00 */
[C-C-:B------:R-:W-:Y:S01]  /*33b0*/  LOP3.LUT R17, R110.reuse, 0x1, R109.reuse, 0xfe, !PT ;  /* 0x000000016e117812 */ /* 0x140fe200078efe6d */
[----:B------:R-:W-:Y:S01]  /*33c0*/  ULDC UR4, c[0x0][0x244] ;  /* 0x0000910000047ab9 */ /* 0x000fe20000000800 */
[--C-:B------:R-:W-:Y:S02]  /*33d0*/  LOP3.LUT R16, R110, 0x2, R109.reuse, 0xfe, !PT ;  /* 0x000000026e107812 */ /* 0x100fe400078efe6d */
[----:B------:R-:W-:Y:S01]  /*33e0*/  ISETP.GE.AND P0, PT, R108, UR6, PT ;  /* 0x000000066c007c0c */ /* 0x000fe2000bf06270 */
[----:B------:R-:W-:Y:S01]  /*33f0*/  ULDC UR6, c[0x0][0x248] ;  /* 0x0000920000067ab9 */ /* 0x000fe20000000800 */
[----:B------:R-:W-:Y:S02]  /*3400*/  LOP3.LUT R15, R110, 0x3, R109, 0xfe, !PT ;  /* 0x000000036e0f7812 */ /* 0x000fe400078efe6d */
[----:B------:R-:W-:-:S02]  /*3410*/  ISETP.LT.AND P2, PT, R17, UR7, !P0 ;  /* 0x0000000711007c0c */ /* 0x000fc4000c741270 */
[----:B------:R-:W-:Y:S02]  /*3420*/  ISETP.LT.AND P1, PT, R16, UR7, !P0 ;  /* 0x0000000710007c0c */ /* 0x000fe4000c721270 */
[--C-:B------:R-:W-:Y:S02]  /*3430*/  LOP3.LUT R14, R110, 0x4, R109.reuse, 0xfe, !PT ;  /* 0x000000046e0e7812 */ /* 0x100fe400078efe6d */
[----:B------:R-:W-:Y:S02]  /*3440*/  ISETP.LT.AND P4, PT, R15, UR7, !P0 ;  /* 0x000000070f007c0c */ /* 0x000fe4000c781270 */
[----:B------:R-:W-:Y:S02]  /*3450*/  ISETP.LT.AND P3, PT, R14, UR7, !P0 ;  /* 0x000000070e007c0c */ /* 0x000fe4000c761270 */
[C---:B------:R-:W-:Y:S02]  /*3460*/  LOP3.LUT R0, R110.reuse, R109, RZ, 0xfc, !PT ;  /* 0x0000006d6e007212 */ /* 0x040fe400078efcff */
[----:B------:R-:W-:-:S02]  /*3470*/  LOP3.LUT R117, R110, 0x5, R109, 0xfe, !PT ;  /* 0x000000056e757812 */ /* 0x000fc400078efe6d */
[----:B------:R-:W-:Y:S02]  /*3480*/  ISETP.LT.AND P5, PT, R0, UR7, !P0 ;  /* 0x0000000700007c0c */ /* 0x000fe4000c7a1270 */
[C-C-:B------:R-:W-:Y:S02]  /*3490*/  LOP3.LUT R116, R110.reuse, 0x6, R109.reuse, 0xfe, !PT ;  /* 0x000000066e747812 */ /* 0x140fe400078efe6d */
[C-C-:B------:R-:W-:Y:S02]  /*34a0*/  LOP3.LUT R115, R110.reuse, 0x7, R109.reuse, 0xfe, !PT ;  /* 0x000000076e737812 */ /* 0x140fe400078efe6d */
[--C-:B------:R-:W-:Y:S01]  /*34b0*/  LOP3.LUT R114, R110, 0x8, R109.reuse, 0xfe, !PT ;  /* 0x000000086e727812 */ /* 0x100fe200078efe6d */
[----:B0-----:R-:W-:Y:S01]  /*34c0*/  IMAD.SHL.U32 R3, R12, 0x40, RZ ;  /* 0x000000400c037824 */ /* 0x001fe200078e00ff */
[--C-:B------:R-:W-:Y:S01]  /*34d0*/  LOP3.LUT R113, R110, 0x9, R109.reuse, 0xfe, !PT ;  /* 0x000000096e717812 */ /* 0x100fe200078efe6d */
[----:B------:R-:W-:Y:S01]  /*34e0*/  IMAD.SHL.U32 R2, R12, 0x10, RZ ;  /* 0x000000100c027824 */ /* 0x000fe200078e00ff */
[----:B------:R-:W-:-:S02]  /*34f0*/  LOP3.LUT R112, R110, 0xa, R109, 0xfe, !PT ;  /* 0x0000000a6e707812 */ /* 0x000fc400078efe6d */
[----:B------:R-:W-:Y:S01]  /*3500*/  LOP3.LUT R13, R3, 0x400, RZ, 0xc0, !PT ;  /* 0x00000400030d7812 */ /* 0x000fe200078ec0ff */
[----:B------:R-:W-:Y:S01]  /*3510*/  IMAD.SHL.U32 R3, R12, 0x8, RZ ;  /* 0x000000080c037824 */ /* 0x000fe200078e00ff */
[----:B------:R-:W-:Y:S02]  /*3520*/  LOP3.LUT R2, R2, 0xf0, RZ, 0xc0, !PT ;  /* 0x000000f002027812 */ /* 0x000fe400078ec0ff */
[----:B------:R-:W-:Y:S02]  /*3530*/  LOP3.LUT R12, R12, 0x7f, RZ, 0xc0, !PT ;  /* 0x0000007f0c0c7812 */ /* 0x000fe400078ec0ff */
[----:B------:R-:W-:Y:S02]  /*3540*/  IADD3 R2, R13, UR12, R2 ;  /* 0x0000000c0d027c10 */ /* 0x000fe4000fffe002 */
[----:B------:R-:W-:Y:S02]  /*3550*/  LOP3.LUT R3, R3, 0x300, RZ, 0xc0, !PT ;  /* 0x0000030003037812 */ /* 0x000fe400078ec0ff */
[----:B------:R-:W-:-:S02]  /*3560*/  LOP3.LUT R111, R110, 0xb, R109, 0xfe, !PT ;  /* 0x0000000b6e6f7812 */ /* 0x000fc400078efe6d */
[--C-:B------:R-:W-:Y:S01]  /*3570*/  LOP3.LUT R107, R110, 0xc, R109.reuse, 0xfe, !PT ;  /* 0x0000000c6e6b7812 */ /* 0x100fe200078efe6d */
[----:B------:R-:W-:Y:S01]  /*3580*/  IMAD.IADD R59, R3, 0x1, R2 ;  /* 0x00000001033b7824 */ /* 0x000fe200078e0202 */
[----:B------:R-:W-:Y:S01]  /*3590*/  BAR.SYNC.DEFER_BLOCKING 0x0 ;  /* 0x0000000000007b1d */ /* 0x000fe20000010000 */
[----:B------:R-:W-:Y:S01]  /*35a0*/  LEA R3, R12, UR12, 0x4 ;  /* 0x0000000c0c037c11 */ /* 0x000fe2000f8e20ff */
[----:B------:R-:W-:Y:S01]  /*35b0*/  IMAD R2, R108, UR4, RZ ;  /* 0x000000046c027c24 */ /* 0x000fe2000f8e02ff */
[C-C-:B------:R-:W-:Y:S02]  /*35c0*/  LOP3.LUT R106, R110.reuse, 0xd, R109.reuse, 0xfe, !PT ;  /* 0x0000000d6e6a7812 */ /* 0x140fe400078efe6d */
[C-C-:B------:R-:W-:Y:S01]  /*35d0*/  LOP3.LUT R105, R110.reuse, 0xe, R109.reuse, 0xfe, !PT ;  /* 0x0000000e6e697812 */ /* 0x140fe200078efe6d */
[----:B------:R-:W-:Y:S01]  /*35e0*/  ULDC.64 UR4, c[0x0][0x220] ;  /* 0x0000880000047ab9 */ /* 0x000fe20000000a00 */
[C-C-:B------:R-:W-:Y:S02]  /*35f0*/  LOP3.LUT R104, R110.reuse, 0xf, R109.reuse, 0xfe, !PT ;  /* 0x0000000f6e687812 */ /* 0x140fe400078efe6d */
[----:B------:R-:W-:-:S02]  /*3600*/  LOP3.LUT R103, R110, 0x10, R109, 0xfe, !PT ;  /* 0x000000106e677812 */ /* 0x000fc400078efe6d */
[C-C-:B------:R-:W-:Y:S02]  /*3610*/  LOP3.LUT R102, R110.reuse, 0x11, R109.reuse, 0xfe, !PT ;  /* 0x000000116e667812 */ /* 0x140fe400078efe6d */
[C-C-:B------:R-:W-:Y:S02]  /*3620*/  LOP3.LUT R101, R110.reuse, 0x12, R109.reuse, 0xfe, !PT ;  /* 0x000000126e657812 */ /* 0x140fe400078efe6d */
[C-C-:B------:R-:W-:Y:S02]  /*3630*/  LOP3.LUT R100, R110.reuse, 0x13, R109.reuse, 0xfe, !PT ;  /* 0x000000136e647812 */ /* 0x140fe400078efe6d */
[C-C-:B------:R-:W-:Y:S02]  /*3640*/  LOP3.LUT R99, R110.reuse, 0x14, R109.reuse, 0xfe, !PT ;  /* 0x000000146e637812 */ /* 0x140fe400078efe6d */
[C-C-:B------:R-:W-:Y:S02]  /*3650*/  LOP3.LUT R98, R110.reuse, 0x15, R109.reuse, 0xfe, !PT ;  /* 0x000000156e627812 */ /* 0x140fe400078efe6d */
[----:B------:R-:W-:-:S02]  /*3660*/  LOP3.LUT R97, R110, 0x16, R109, 0xfe, !PT ;  /* 0x000000166e617812 */ /* 0x000fc400078efe6d */
[C-C-:B------:R-:W-:Y:S01]  /*3670*/  LOP3.LUT R96, R110.reuse, 0x17, R109.reuse, 0xfe, !PT ;  /* 0x000000176e607812 */ /* 0x140fe200078efe6d */
[----:B------:R-:W-:Y:S01]  /*3680*/  STSM.16.M88.4 [R59], R8 ;  /* 0x000000083b007844 */ /* 0x000fe20000000200 */
[C-C-:B------:R-:W-:Y:S02]  /*3690*/  LOP3.LUT R95, R110.reuse, 0x18, R109.reuse, 0xfe, !PT ;  /* 0x000000186e5f7812 */ /* 0x140fe400078efe6d */
[C-C-:B------:R-:W-:Y:S01]  /*36a0*/  LOP3.LUT R94, R110.reuse, 0x19, R109.reuse, 0xfe, !PT ;  /* 0x000000196e5e7812 */ /* 0x140fe200078efe6d */
[----:B------:R-:W-:Y:S01]  /*36b0*/  BAR.SYNC.DEFER_BLOCKING 0x0 ;  /* 0x0000000000007b1d */ /* 0x000fe20000010000 */
[C-C-:B------:R-:W-:Y:S02]  /*36c0*/  LOP3.LUT R93, R110.reuse, 0x1a, R109.reuse, 0xfe, !PT ;  /* 0x0000001a6e5d7812 */ /* 0x140fe400078efe6d */
        /* <DEDUP_REMOVED lines=8> */
[C-C-:B------:R-:W-:Y:S02]  /*3750*/  LOP3.LUT R84, R110.reuse, 0x23, R109.reuse, 0xfe, !PT ;  /* 0x000000236e547812 */ /* 0x140fe400078efe6d */
[C-C-:B------:R-:W-:Y:S02]  /*3760*/  LOP3.LUT R83, R110.reuse, 0x24, R109.reuse, 0xfe, !PT ;  /* 0x000000246e537812 */ /* 0x140fe400078efe6d */
[C-C-:B------:R-:W-:Y:S01]  /*3770*/  LOP3.LUT R82, R110.reuse, 0x25, R109.reuse, 0xfe, !PT ;  /* 0x000000256e527812 */ /* 0x140fe200078efe6d */
[----:B------:R-:W0:Y:S01]  /*3780*/  LDS.128 R28, [R3] ;  /* 0x00000000031c7984 */ /* 0x000e220000000c00 */
[C-C-:B------:R-:W-:Y:S02]  /*3790*/  LOP3.LUT R81, R110.reuse, 0x26, R109.reuse, 0xfe, !PT ;  /* 0x000000266e517812 */ /* 0x140fe400078efe6d */
[C-C-:B------:R-:W-:Y:S01]  /*37a0*/  LOP3.LUT R80, R110.reuse, 0x27, R109.reuse, 0xfe, !PT ;  /* 0x000000276e507812 */ /* 0x140fe200078efe6d */
[----:B------:R-:W-:Y:S01]  /*37b0*/  BAR.SYNC.DEFER_BLOCKING 0x0 ;  /* 0x0000000000007b1d */ /* 0x000fe20000010000 */
        /* <DEDUP_REMOVED lines=9> */
[C-C-:B------:R-:W-:Y:S02]  /*3850*/  LOP3.LUT R70, R110.reuse, 0x31, R109.reuse, 0xfe, !PT ;  /* 0x000000316e467812 */ /* 0x140fe400078efe6d */
[C-C-:B------:R-:W-:Y:S02]  /*3860*/  LOP3.LUT R69, R110.reuse, 0x32, R109.reuse, 0xfe, !PT ;  /* 0x000000326e457812 */ /* 0x140fe400078efe6d */
[C-C-:B------:R-:W-:Y:S01]  /*3870*/  LOP3.LUT R68, R110.reuse, 0x33, R109.reuse, 0xfe, !PT ;  /* 0x000000336e447812 */ /* 0x140fe200078efe6d */
[----:B------:R1:W-:Y:S01]  /*3880*/  STSM.16.M88.4 [R59], R4 ;  /* 0x000000043b007844 */ /* 0x0003e20000000200 */
[----:B------:R-:W-:-:S02]  /*3890*/  LOP3.LUT R67, R110, 0x34, R109, 0xfe, !PT ;  /* 0x000000346e437812 */ /* 0x000fc400078efe6d */
[C-C-:B------:R-:W-:Y:S01]  /*38a0*/  LOP3.LUT R66, R110.reuse, 0x35, R109.reuse, 0xfe, !PT ;  /* 0x000000356e427812 */ /* 0x140fe200078efe6d */
[----:B------:R-:W-:Y:S01]  /*38b0*/  BAR.SYNC.DEFER_BLOCKING 0x0 ;  /* 0x0000000000007b1d */ /* 0x000fe20000010000 */
[C-C-:B------:R-:W-:Y:S02]  /*38c0*/  LOP3.LUT R65, R110.reuse, 0x36, R109.reuse, 0xfe, !PT ;  /* 0x000000366e417812 */ /* 0x140fe400078efe6d */
[C-C-:B------:R-:W-:Y:S02]  /*38d0*/  LOP3.LUT R64, R110.reuse, 0x37, R109.reuse, 0xfe, !PT ;  /* 0x000000376e407812 */ /* 0x140fe400078efe6d */
[C-C-:B------:R-:W-:Y:S02]  /*38e0*/  LOP3.LUT R63, R110.reuse, 0x38, R109.reuse, 0xfe, !PT ;  /* 0x000000386e3f7812 */ /* 0x140fe400078efe6d */
[C-C-:B------:R-:W-:Y:S02]  /*38f0*/  LOP3.LUT R62, R110.reuse, 0x39, R109.reuse, 0xfe, !PT ;  /* 0x000000396e3e7812 */ /* 0x140fe400078efe6d */
[----:B------:R-:W-:-:S02]  /*3900*/  LOP3.LUT R61, R110, 0x3a, R109, 0xfe, !PT ;  /* 0x0000003a6e3d7812 */ /* 0x000fc400078efe6d */
[--C-:B------:R-:W-:Y:S01]  /*3910*/  LOP3.LUT R60, R110, 0x3b, R109.reuse, 0xfe, !PT ;  /* 0x0000003b6e3c7812 */ /* 0x100fe200078efe6d */
[----:B-1----:R-:W-:Y:S01]  /*3920*/  IMAD R5, R0, UR6, RZ ;  /* 0x0000000600057c24 */ /* 0x002fe2000f8e02ff */
[----:B------:R-:W-:Y:S02]  /*3930*/  LEA R0, P6, R2, UR4, 0x1 ;  /* 0x0000000402007c11 */ /* 0x000fe4000f8c08ff */
[--C-:B------:R-:W-:Y:S02]  /*3940*/  LOP3.LUT R58, R110, 0x3c, R109.reuse, 0xfe, !PT ;  /* 0x0000003c6e3a7812 */ /* 0x100fe400078efe6d */
[----:B------:R-:W-:Y:S02]  /*3950*/  LEA.HI.X.SX32 R2, R2, UR5, 0x1, P6 ;  /* 0x0000000502027c11 */ /* 0x000fe4000b0f0eff */
[C-C-:B------:R-:W-:Y:S02]  /*3960*/  LOP3.LUT R57, R110.reuse, 0x3d, R109.reuse, 0xfe, !PT ;  /* 0x0000003d6e397812 */ /* 0x140fe400078efe6d */
[----:B------:R-:W-:-:S02]  /*3970*/  LOP3.LUT R56, R110, 0x3e, R109, 0xfe, !PT ;  /* 0x0000003e6e387812 */ /* 0x000fc400078efe6d */
[----:B------:R-:W-:Y:S01]  /*3980*/  LOP3.LUT R109, R110, 0x3f, R109, 0xfe, !PT ;  /* 0x0000003f6e6d7812 */ /* 0x000fe200078efe6d */
[----:B------:R-:W1:Y:S01]  /*3990*/  LDS.128 R24, [R3] ;  /* 0x0000000003187984 */ /* 0x000e620000000c00 */
[----:B------:R-:W-:Y:S06]  /*39a0*/  BAR.SYNC.DEFER_BLOCKING 0x0 ;  /* 0x0000000000007b1d */ /* 0x000fec0000010000 */
[----:B------:R2:W-:Y:S02]  /*39b0*/  STSM.16.M88.4 [R59], R32 ;  /* 0x000000203b007844 */ /* 0x0005e40000000200 */
[----:B------:R-:W-:Y:S01]  /*39c0*/  BAR.SYNC.DEFER_BLOCKING 0x0 ;  /* 0x0000000000007b1d */ /* 0x000fe20000010000 */
[C---:B--2---:R-:W-:Y:S01]  /*39d0*/  LEA R32, P6, R5.reuse, R0, 0x1 ;  /* 0x0000000005207211 */ /* 0x044fe200078c08ff */
[----:B------:R-:W-:-:S03]  /*39e0*/  VIADD R35, R5, UR6 ;  /* 0x0000000605237c36 */ /* 0x000fc60008000000 */
[----:B------:R-:W-:Y:S02]  /*39f0*/  LEA.HI.X.SX32 R33, R5, R2, 0x1, P6 ;  /* 0x0000000205217211 */ /* 0x000fe400030f0eff */
[C---:B------:R-:W-:Y:S01]  /*3a00*/  LEA R34, P6, R35.reuse, R0, 0x1 ;  /* 0x0000000023227211 */ /* 0x040fe200078c08ff */
[----:B------:R-:W2:Y:S01]  /*3a10*/  LDS.128 R20, [R3] ;  /* 0x0000000003147984 */ /* 0x000ea20000000c00 */
[----:B------:R-:W-:Y:S06]  /*3a20*/  BAR.SYNC.DEFER_BLOCKING 0x0 ;  /* 0x0000000000007b1d */ /* 0x000fec0000010000 */
[----:B------:R3:W-:Y:S02]  /*3a30*/  STSM.16.M88.4 [R59], R36 ;  /* 0x000000243b007844 */ /* 0x0007e40000000200 */
[----:B------:R-:W-:Y:S01]  /*3a40*/  BAR.SYNC.DEFER_BLOCKING 0x0 ;  /* 0x0000000000007b1d */ /* 0x000fe20000010000 */
[C---:B---3--:R-:W-:Y:S01]  /*3a50*/  VIADD R37, R35.reuse, UR6 ;  /* 0x0000000623257c36 */ /* 0x048fe20008000000 */
[----:B------:R-:W-:-:S03]  /*3a60*/  LEA.HI.X.SX32 R35, R35, R2, 0x1, P6 ;  /* 0x0000000223237211 */ /* 0x000fc600030f0eff */
[C---:B------:R-:W-:Y:S01]  /*3a70*/  VIADD R39, R37.reuse, UR6 ;  /* 0x0000000625277c36 */ /* 0x040fe20008000000 */
[----:B------:R-:W-:-:S04]  /*3a80*/  LEA R36, P6, R37, R0, 0x1 ;  /* 0x0000000025247211 */ /* 0x000fc800078c08ff */
[----:B------:R-:W-:Y:S02]  /*3a90*/  LEA.HI.X.SX32 R37, R37, R2, 0x1, P6 ;  /* 0x0000000225257211 */ /* 0x000fe400030f0eff */
[C---:B------:R-:W-:Y:S01]  /*3aa0*/  LEA R38, P6, R39.reuse, R0, 0x1 ;  /* 0x0000000027267211 */ /* 0x040fe200078c08ff */
[----:B------:R-:W3:Y:S01]  /*3ab0*/  LDS.128 R16, [R3] ;  /* 0x0000000003107984 */ /* 0x000ee20000000c00 */
[----:B------:R-:W-:Y:S06]  /*3ac0*/  BAR.SYNC.DEFER_BLOCKING 0x0 ;  /* 0x0000000000007b1d */ /* 0x000fec0000010000 */
[----:B------:R4:W-:Y:S02]  /*3ad0*/  STSM.16.M88.4 [R59], R40 ;  /* 0x000000283b007844 */ /* 0x0009e40000000200 */
[----:B------:R-:W-:Y:S01]  /*3ae0*/  BAR.SYNC.DEFER_BLOCKING 0x0 ;  /* 0x0000000000007b1d */ /* 0x000fe20000010000 */
[C---:B----4-:R-:W-:Y:S01]  /*3af0*/  VIADD R41, R39.reuse, UR6 ;  /* 0x0000000627297c36 */ /* 0x050fe20008000000 */
[----:B------:R-:W-:-:S02]  /*3b00*/  LEA.HI.X.SX32 R39, R39, R2, 0x1, P6 ;  /* 0x0000000227277211 */ /* 0x000fc400030f0eff */
[----:B0-----:R-:W-:Y:S01]  /*3b10*/  PRMT R40, R30, 0x7632, R40 ;  /* 0x000076321e287816 */ /* 0x001fe20000000028 */
[----:B------:R-:W-:Y:S01]  /*3b20*/  VIADD R43, R41, UR6 ;  /* 0x00000006292b7c36 */ /* 0x000fe20008000000 */
[----:B------:R-:W0:Y:S02]  /*3b30*/  LDS.128 R12, [R3] ;  /* 0x00000000030c7984 */ /* 0x000e240000000c00 */
[----:B------:R-:W-:Y:S06]  /*3b40*/  BAR.SYNC.DEFER_BLOCKING 0x0 ;  /* 0x0000000000007b1d */ /* 0x000fec0000010000 */
[----:B------:R-:W-:Y:S02]  /*3b50*/  STSM.16.M88.4 [R59], R44 ;  /* 0x0000002c3b007844 */ /* 0x000fe40000000200 */
[----:B------:R-:W-:Y:S06]  /*3b60*/  BAR.SYNC.DEFER_BLOCKING 0x0 ;  /* 0x0000000000007b1d */ /* 0x000fec0000010000 */
[----:B------:R-:W4:Y:S02]  /*3b70*/  LDS.128 R8, [R3] ;  /* 0x0000000003087984 */ /* 0x000f240000000c00 */
[----:B------:R-:W-:Y:S06]  /*3b80*/  BAR.SYNC.DEFER_BLOCKING 0x0 ;  /* 0x0000000000007b1d */ /* 0x000fec0000010000 */
[----:B------:R-:W-:Y:S02]  /*3b90*/  STSM.16.M88.4 [R59], R48 ;  /* 0x000000303b007844 */ /* 0x000fe40000000200 */
[----:B------:R-:W-:Y:S06]  /*3ba0*/  BAR.SYNC.DEFER_BLOCKING 0x0 ;  /* 0x0000000000007b1d */ /* 0x000fec0000010000 */
[----:B------:R-:W5:Y:S02]  /*3bb0*/  LDS.128 R4, [R3] ;  /* 0x0000000003047984 */ /* 0x000f640000000c00 */
[----:B------:R-:W-:Y:S06]  /*3bc0*/  BAR.SYNC.DEFER_BLOCKING 0x0 ;  /* 0x0000000000007b1d */ /* 0x000fec0000010000 */
[----:B------:R-:W-:Y:S02]  /*3bd0*/  STSM.16.M88.4 [R59], R52 ;  /* 0x000000343b007844 */ /* 0x000fe40000000200 */
[----:B------:R-:W-:Y:S06]  /*3be0*/  BAR.SYNC.DEFER_BLOCKING 0x0 ;  /* 0x0000000000007b1d */ /* 0x000fec0000010000 */
[----:B------:R1:W-:Y:S01]  /*3bf0*/  @P5 STG.E.U16 desc[UR14][R32.64], R28 ;  /* 0x0000001c20005986 */ /* 0x0003e2000c10150e */
[----:B------:R-:W-:-:S02]  /*3c00*/  ISETP.LT.AND P5, PT, R117, UR7, !P0 ;  /* 0x0000000775007c0c */ /* 0x000fc4000c7a1270 */
[----:B-1----:R-:W-:Y:S02]  /*3c10*/  PRMT R33, R28, 0x7632, R33 ;  /* 0x000076321c217816 */ /* 0x002fe40000000021 */
[----:B------:R-:W-:-:S03]  /*3c20*/  LEA R32, P6, R41, R0, 0x1 ;  /* 0x0000000029207211 */ /* 0x000fc600078c08ff */
[----:B------:R1:W-:Y:S01]  /*3c30*/  @P2 STG.E.U16 desc[UR14][R34.64], R33 ;  /* 0x0000002122002986 */ /* 0x0003e2000c10150e */
[----:B------:R-:W-:-:S03]  /*3c40*/  ISETP.LT.AND P2, PT, R116, UR7, !P0 ;  /* 0x0000000774007c0c */ /* 0x000fc6000c741270 */
[----:B------:R2:W-:Y:S01]  /*3c50*/  @P1 STG.E.U16 desc[UR14][R36.64], R29 ;  /* 0x0000001d24001986 */ /* 0x0005e2000c10150e */
[----:B------:R-:W-:Y:S02]  /*3c60*/  ISETP.LT.AND P1, PT, R115, UR7, !P0 ;  /* 0x0000000773007c0c */ /* 0x000fe4000c721270 */
[----:B-1----:R-:W-:Y:S02]  /*3c70*/  PRMT R35, R29, 0x7632, R35 ;  /* 0x000076321d237816 */ /* 0x002fe40000000023 */
[----:B------:R-:W-:Y:S02]  /*3c80*/  LEA.HI.X.SX32 R33, R41, R2, 0x1, P6 ;  /* 0x0000000229217211 */ /* 0x000fe400030f0eff */
[C---:B------:R-:W-:Y:S01]  /*3c90*/  LEA R34, P6, R43.reuse, R0, 0x1 ;  /* 0x000000002b227211 */ /* 0x040fe200078c08ff */
[----:B--2---:R-:W-:Y:S01]  /*3ca0*/  VIADD R29, R43, UR6 ;  /* 0x000000062b1d7c36 */ /* 0x004fe20008000000 */
[----:B------:R1:W-:Y:S01]  /*3cb0*/  @P4 STG.E.U16 desc[UR14][R38.64], R35 ;  /* 0x0000002326004986 */ /* 0x0003e2000c10150e */
[----:B------:R-:W-:-:S02]  /*3cc0*/  ISETP.LT.AND P4, PT, R114, UR7, !P0 ;  /* 0x0000000772007c0c */ /* 0x000fc4000c781270 */
[----:B------:R-:W-:Y:S01]  /*3cd0*/  VIADD R37, R29, UR6 ;  /* 0x000000061d257c36 */ /* 0x000fe20008000000 */
[----:B------:R2:W-:Y:S01]  /*3ce0*/  @P3 STG.E.U16 desc[UR14][R32.64], R30 ;  /* 0x0000001e20003986 */ /* 0x0005e2000c10150e */
[----:B------:R-:W-:Y:S02]  /*3cf0*/  ISETP.LT.AND P3, PT, R113, UR7, !P0 ;  /* 0x0000000771007c0c */ /* 0x000fe4000c761270 */
[----:B-1----:R-:W-:Y:S02]  /*3d00*/  LEA.HI.X.SX32 R35, R43, R2, 0x1, P6 ;  /* 0x000000022b237211 */ /* 0x002fe400030f0eff */
[----:B------:R-:W-:Y:S01]  /*3d10*/  LEA R28, P6, R29, R0, 0x1 ;  /* 0x000000001d1c7211 */ /* 0x000fe200078c08ff */
[----:B--2---:R-:W-:Y:S02]  /*3d20*/  VIADD R33, R37, UR6 ;  /* 0x0000000625217c36 */ /* 0x004fe40008000000 */
[----:B------:R1:W-:Y:S01]  /*3d30*/  @P5 STG.E.U16 desc[UR14][R34.64], R40 ;  /* 0x0000002822005986 */ /* 0x0003e2000c10150e */
[----:B------:R-:W-:-:S02]  /*3d40*/  LEA.HI.X.SX32 R29, R29, R2, 0x1, P6 ;  /* 0x000000021d1d7211 */ /* 0x000fc400030f0eff */
[----:B------:R-:W-:Y:S01]  /*3d50*/  LEA R36, P6, R37, R0, 0x1 ;  /* 0x0000000025247211 */ /* 0x000fe200078c08ff */
[----:B------:R-:W-:Y:S01]  /*3d60*/  VIADD R39, R33, UR6 ;  /* 0x0000000621277c36 */ /* 0x000fe20008000000 */
[----:B------:R-:W-:Y:S01]  /*3d70*/  PRMT R30, R31, 0x7632, R30 ;  /* 0x000076321f1e7816 */ /* 0x000fe2000000001e */
[----:B------:R2:W-:Y:S01]  /*3d80*/  @P2 STG.E.U16 desc[UR14][R28.64], R31 ;  /* 0x0000001f1c002986 */ /* 0x0005e2000c10150e */
[----:B------:R-:W-:Y:S01]  /*3d90*/  LEA.HI.X.SX32 R37, R37, R2, 0x1, P6 ;  /* 0x0000000225257211 */ /* 0x000fe200030f0eff */
[----:B------:R-:W-:Y:S01]  /*3da0*/  VIADD R41, R39, UR6 ;  /* 0x0000000627297c36 */ /* 0x000fe20008000000 */
[C---:B------:R-:W-:Y:S02]  /*3db0*/  LEA R32, P6, R33.reuse, R0, 0x1 ;  /* 0x0000000021207211 */ /* 0x040fe400078c08ff */
[----:B------:R-:W-:Y:S01]  /*3dc0*/  ISETP.LT.AND P5, PT, R112, UR7, !P0 ;  /* 0x0000000770007c0c */ /* 0x000fe2000c7a1270 */
[----:B------:R3:W-:Y:S01]  /*3dd0*/  @P1 STG.E.U16 desc[UR14][R36.64], R30 ;  /* 0x0000001e24001986 */ /* 0x0007e2000c10150e */
[----:B------:R-:W-:-:S02]  /*3de0*/  LEA.HI.X.SX32 R33, R33, R2, 0x1, P6 ;  /* 0x0000000221217211 */ /* 0x000fc400030f0eff */
[----:B-1----:R-:W-:Y:S02]  /*3df0*/  LEA R34, P6, R39, R0, 0x1 ;  /* 0x0000000027227211 */ /* 0x002fe400078c08ff */
[----:B------:R-:W-:Y:S01]  /*3e00*/  ISETP.LT.AND P2, PT, R111, UR7, !P0 ;  /* 0x000000076f007c0c */ /* 0x000fe2000c741270 */
[----:B--2---:R-:W-:Y:S01]  /*3e10*/  VIADD R31, R41, UR6 ;  /* 0x00000006291f7c36 */ /* 0x004fe20008000000 */
[----:B------:R-:W-:Y:S01]  /*3e20*/  LEA.HI.X.SX32 R35, R39, R2, 0x1, P6 ;  /* 0x0000000227237211 */ /* 0x000fe200030f0eff */
[----:B------:R1:W-:Y:S01]  /*3e30*/  @P4 STG.E.U16 desc[UR14][R32.64], R24 ;  /* 0x0000001820004986 */ /* 0x0003e2000c10150e */
[----:B------:R-:W-:Y:S02]  /*3e40*/  LEA R28, P6, R41, R0, 0x1 ;  /* 0x00000000291c7211 */ /* 0x000fe400078c08ff */
[----:B------:R-:W-:Y:S01]  /*3e50*/  ISETP.LT.AND P1, PT, R107, UR7, !P0 ;  /* 0x000000076b007c0c */ /* 0x000fe2000c721270 */
[----:B---3--:R-:W-:Y:S01]  /*3e60*/  VIADD R37, R31, UR6 ;  /* 0x000000061f257c36 */ /* 0x008fe20008000000 */
[----:B------:R-:W-:-:S02]  /*3e70*/  LEA.HI.X.SX32 R29, R41, R2, 0x1, P6 ;  /* 0x00000002291d7211 */ /* 0x000fc400030f0eff */
[----:B------:R-:W-:Y:S01]  /*3e80*/  LEA R30, P6, R31, R0, 0x1 ;  /* 0x000000001f1e7211 */ /* 0x000fe200078c08ff */
[----:B------:R-:W-:Y:S01]  /*3e90*/  VIADD R39, R37, UR6 ;  /* 0x0000000625277c36 */ /* 0x000fe20008000000 */
[----:B------:R-:W-:Y:S02]  /*3ea0*/  ISETP.LT.AND P4, PT, R106, UR7, !P0 ;  /* 0x000000076a007c0c */ /* 0x000fe4000c781270 */
[----:B------:R-:W-:Y:S02]  /*3eb0*/  LEA.HI.X.SX32 R31, R31, R2, 0x1, P6 ;  /* 0x000000021f1f7211 */ /* 0x000fe400030f0eff */
[----:B-1----:R-:W-:Y:S02]  /*3ec0*/  PRMT R33, R24, 0x7632, R33 ;  /* 0x0000763218217816 */ /* 0x002fe40000000021 */
[----:B------:R-:W-:Y:S02]  /*3ed0*/  LEA R32, P6, R37, R0, 0x1 ;  /* 0x0000000025207211 */ /* 0x000fe400078c08ff */
[----:B------:R-:W-:Y:S01]  /*3ee0*/  PRMT R36, R26, 0x7632, R36 ;  /* 0x000076321a247816 */ /* 0x000fe20000000024 */
        /* <DEDUP_REMOVED lines=13> */
[----:B-1----:R-:W-:Y:S01]  /*3fc0*/  LEA.HI.X.SX32 R35, R39, R2, 0x1, P6 ;  /* 0x0000000227237211 */ /* 0x002fe200030f0eff */
[----:B------:R-:W-:Y:S01]  /*3fd0*/  VIADD R31, R29, UR6 ;  /* 0x000000061d1f7c36 */ /* 0x000fe20008000000 */
[----:B------:R-:W-:Y:S02]  /*3fe0*/  LEA R24, P6, R25, R0, 0x1 ;  /* 0x0000000019187211 */ /* 0x000fe400078c08ff */
[----:B--2---:R-:W-:Y:S01]  /*3ff0*/  PRMT R26, R27, 0x7632, R26 ;  /* 0x000076321b1a7816 */ /* 0x004fe2000000001a */
[----:B------:R-:W-:Y:S01]  /*4000*/  VIADD R33, R31, UR6 ;  /* 0x000000061f217c36 */ /* 0x000fe20008000000 */
[----:B------:R-:W-:Y:S01]  /*4010*/  LEA.HI.X.SX32 R25, R25, R2, 0x1, P6 ;  /* 0x0000000219197211 */ /* 0x000fe200030f0eff */
[----:B------:R1:W-:Y:S01]  /*4020*/  @P4 STG.E.U16 desc[UR14][R34.64], R36 ;  /* 0x0000002422004986 */ /* 0x0003e2000c10150e */
[----:B------:R-:W-:-:S02]  /*4030*/  LEA R28, P6, R29, R0, 0x1 ;  /* 0x000000001d1c7211 */ /* 0x000fc400078c08ff */
[----:B------:R-:W-:Y:S01]  /*4040*/  ISETP.LT.AND P4, PT, R101, UR7, !P0 ;  /* 0x0000000765007c0c */ /* 0x000fe2000c781270 */
[----:B------:R2:W-:Y:S01]  /*4050*/  @P3 STG.E.U16 desc[UR14][R24.64], R27 ;  /* 0x0000001b18003986 */ /* 0x0005e2000c10150e */
[----:B------:R-:W-:Y:S02]  /*4060*/  LEA.HI.X.SX32 R29, R29, R2, 0x1, P6 ;  /* 0x000000021d1d7211 */ /* 0x000fe400030f0eff */
[C---:B------:R-:W-:Y:S02]  /*4070*/  LEA R30, P6, R31.reuse, R0, 0x1 ;  /* 0x000000001f1e7211 */ /* 0x040fe400078c08ff */
[----:B------:R-:W-:Y:S01]  /*4080*/  ISETP.LT.AND P3, PT, R100, UR7, !P0 ;  /* 0x0000000764007c0c */ /* 0x000fe2000c761270 */
[----:B------:R3:W-:Y:S01]  /*4090*/  @P5 STG.E.U16 desc[UR14][R28.64], R26 ;  /* 0x0000001a1c005986 */ /* 0x0007e2000c10150e */
[----:B------:R-:W-:Y:S01]  /*40a0*/  LEA.HI.X.SX32 R31, R31, R2, 0x1, P6 ;  /* 0x000000021f1f7211 */ /* 0x000fe200030f0eff */
[C---:B-1----:R-:W-:Y:S01]  /*40b0*/  VIADD R35, R33.reuse, UR6 ;  /* 0x0000000621237c36 */ /* 0x042fe20008000000 */
[----:B------:R-:W-:-:S02]  /*40c0*/  LEA R32, P6, R33, R0, 0x1 ;  /* 0x0000000021207211 */ /* 0x000fc400078c08ff */
[----:B------:R-:W-:Y:S01]  /*40d0*/  PRMT R34, R20, 0x7632, R34 ;  /* 0x0000763214227816 */ /* 0x000fe20000000022 */
[----:B--2---:R-:W-:Y:S01]  /*40e0*/  VIADD R27, R35, UR6 ;  /* 0x00000006231b7c36 */ /* 0x004fe20008000000 */
[----:B------:R-:W-:Y:S01]  /*40f0*/  LEA.HI.X.SX32 R33, R33, R2, 0x1, P6 ;  /* 0x0000000221217211 */ /* 0x000fe200030f0eff */
[----:B------:R1:W-:Y:S01]  /*4100*/  @P2 STG.E.U16 desc[UR14][R30.64], R20 ;  /* 0x000000141e002986 */ /* 0x0003e2000c10150e */
[----:B------:R-:W-:Y:S02]  /*4110*/  LEA R24, P6, R35, R0, 0x1 ;  /* 0x0000000023187211 */ /* 0x000fe400078c08ff */
[----:B------:R-:W-:Y:S01]  /*4120*/  ISETP.LT.AND P5, PT, R99, UR7, !P0 ;  /* 0x0000000763007c0c */ /* 0x000fe2000c7a1270 */
[----:B---3--:R-:W-:Y:S01]  /*4130*/  VIADD R29, R27, UR6 ;  /* 0x000000061b1d7c36 */ /* 0x008fe20008000000 */
[----:B------:R-:W-:Y:S01]  /*4140*/  LEA.HI.X.SX32 R25, R35, R2, 0x1, P6 ;  /* 0x0000000223197211 */ /* 0x000fe200030f0eff */
[----:B------:R2:W-:Y:S01]  /*4150*/  @P1 STG.E.U16 desc[UR14][R32.64], R34 ;  /* 0x0000002220001986 */ /* 0x0005e2000c10150e */
[----:B------:R-:W-:-:S02]  /*4160*/  LEA R26, P6, R27, R0, 0x1 ;  /* 0x000000001b1a7211 */ /* 0x000fc400078c08ff */
[----:B------:R-:W-:Y:S01]  /*4170*/  ISETP.LT.AND P2, PT, R98, UR7, !P0 ;  /* 0x0000000762007c0c */ /* 0x000fe2000c741270 */
[----:B------:R3:W-:Y:S01]  /*4180*/  @P4 STG.E.U16 desc[UR14][R24.64], R21 ;  /* 0x0000001518004986 */ /* 0x0007e2000c10150e */
[----:B------:R-:W-:Y:S01]  /*4190*/  LEA.HI.X.SX32 R27, R27, R2, 0x1, P6 ;  /* 0x000000021b1b7211 */ /* 0x000fe200030f0eff */
[C---:B-1----:R-:W-:Y:S01]  /*41a0*/  VIADD R31, R29.reuse, UR6 ;  /* 0x000000061d1f7c36 */ /* 0x042fe20008000000 */
[----:B------:R-:W-:Y:S02]  /*41b0*/  LEA R28, P6, R29, R0, 0x1 ;  /* 0x000000001d1c7211 */ /* 0x000fe400078c08ff */
[----:B------:R-:W-:Y:S02]  /*41c0*/  ISETP.LT.AND P1, PT, R97, UR7, !P0 ;  /* 0x0000000761007c0c */ /* 0x000fe4000c721270 */
[----:B------:R-:W-:Y:S02]  /*41d0*/  LEA.HI.X.SX32 R29, R29, R2, 0x1, P6 ;  /* 0x000000021d1d7211 */ /* 0x000fe400030f0eff */
[----:B--2---:R-:W-:-:S02]  /*41e0*/  PRMT R33, R21, 0x7632, R33 ;  /* 0x0000763215217816 */ /* 0x004fc40000000021 */
[C---:B------:R-:W-:Y:S01]  /*41f0*/  LEA R30, P6, R31.reuse, R0, 0x1 ;  /* 0x000000001f1e7211 */ /* 0x040fe200078c08ff */
[C---:B---3--:R-:W-:Y:S01]  /*4200*/  VIADD R21, R31.reuse, UR6 ;  /* 0x000000061f157c36 */ /* 0x048fe20008000000 */
[----:B------:R-:W-:Y:S01]  /*4210*/  PRMT R32, R22, 0x7632, R32 ;  /* 0x0000763216207816 */ /* 0x000fe20000000020 */
[----:B------:R1:W-:Y:S01]  /*4220*/  @P3 STG.E.U16 desc[UR14][R26.64], R33 ;  /* 0x000000211a003986 */ /* 0x0003e2000c10150e */
[----:B------:R-:W-:Y:S01]  /*4230*/  LEA.HI.X.SX32 R31, R31, R2, 0x1, P6 ;  /* 0x000000021f1f7211 */ /* 0x000fe200030f0eff */
[C---:B------:R-:W-:Y:S01]  /*4240*/  VIADD R25, R21.reuse, UR6 ;  /* 0x0000000615197c36 */ /* 0x040fe20008000000 */
[C---:B------:R-:W-:Y:S01]  /*4250*/  LEA R20, P6, R21.reuse, R0, 0x1 ;  /* 0x0000000015147211 */ /* 0x040fe200078c08ff */
[----:B------:R2:W-:Y:S01]  /*4260*/  @P5 STG.E.U16 desc[UR14][R28.64], R22 ;  /* 0x000000161c005986 */ /* 0x0005e2000c10150e */
[----:B------:R-:W-:Y:S02]  /*4270*/  ISETP.LT.AND P4, PT, R96, UR7, !P0 ;  /* 0x0000000760007c0c */ /* 0x000fe4000c781270 */
[----:B------:R-:W-:Y:S01]  /*4280*/  LEA.HI.X.SX32 R21, R21, R2, 0x1, P6 ;  /* 0x0000000215157211 */ /* 0x000fe200030f0eff */
[----:B------:R3:W-:Y:S01]  /*4290*/  @P2 STG.E.U16 desc[UR14][R30.64], R32 ;  /* 0x000000201e002986 */ /* 0x0007e2000c10150e */
[----:B------:R-:W-:-:S02]  /*42a0*/  LEA R24, P6, R25, R0, 0x1 ;  /* 0x0000000019187211 */ /* 0x000fc400078c08ff */
[----:B------:R-:W-:Y:S01]  /*42b0*/  ISETP.LT.AND P3, PT, R95, UR7, !P0 ;  /* 0x000000075f007c0c */ /* 0x000fe2000c761270 */
[C---:B-1----:R-:W-:Y:S01]  /*42c0*/  VIADD R27, R25.reuse, UR6 ;  /* 0x00000006191b7c36 */ /* 0x042fe20008000000 */
[----:B------:R-:W-:Y:S01]  /*42d0*/  LEA.HI.X.SX32 R25, R25, R2, 0x1, P6 ;  /* 0x0000000219197211 */ /* 0x000fe200030f0eff */
[----:B------:R1:W-:Y:S01]  /*42e0*/  @P1 STG.E.U16 desc[UR14][R20.64], R23 ;  /* 0x0000001714001986 */ /* 0x0003e2000c10150e */
[----:B------:R-:W-:Y:S01]  /*42f0*/  ISETP.LT.AND P5, PT, R94, UR7, !P0 ;  /* 0x000000075e007c0c */ /* 0x000fe2000c7a1270 */
[C---:B--2---:R-:W-:Y:S01]  /*4300*/  VIADD R29, R27.reuse, UR6 ;  /* 0x000000061b1d7c36 */ /* 0x044fe20008000000 */
[----:B------:R-:W-:Y:S02]  /*4310*/  LEA R26, P6, R27, R0, 0x1 ;  /* 0x000000001b1a7211 */ /* 0x000fe400078c08ff */
[----:B------:R-:W-:Y:S01]  /*4320*/  PRMT R22, R23, 0x7632, R22 ;  /* 0x0000763217167816 */ /* 0x000fe20000000016 */
[----:B---3--:R-:W-:Y:S01]  /*4330*/  VIADD R31, R29, UR6 ;  /* 0x000000061d1f7c36 */ /* 0x008fe20008000000 */
[----:B------:R-:W-:-:S02]  /*4340*/  LEA.HI.X.SX32 R27, R27, R2, 0x1, P6 ;  /* 0x000000021b1b7211 */ /* 0x000fc400030f0eff */
[----:B------:R-:W-:Y:S01]  /*4350*/  LEA R28, P6, R29, R0, 0x1 ;  /* 0x000000001d1c7211 */ /* 0x000fe200078c08ff */
[----:B------:R2:W-:Y:S01]  /*4360*/  @P4 STG.E.U16 desc[UR14][R24.64], R22 ;  /* 0x0000001618004986 */ /* 0x0005e2000c10150e */
[----:B------:R-:W-:Y:S01]  /*4370*/  ISETP.LT.AND P2, PT, R93, UR7, !P0 ;  /* 0x000000075d007c0c */ /* 0x000fe2000c741270 */
[----:B-1----:R-:W-:Y:S01]  /*4380*/  VIADD R23, R31, UR6 ;  /* 0x000000061f177c36 */ /* 0x002fe20008000000 */
[----:B------:R-:W-:Y:S01]  /*4390*/  LEA.HI.X.SX32 R29, R29, R2, 0x1, P6 ;  /* 0x000000021d1d7211 */ /* 0x000fe200030f0eff */
[----:B------:R1:W-:Y:S01]  /*43a0*/  @P3 STG.E.U16 desc[UR14][R26.64], R16 ;  /* 0x000000101a003986 */ /* 0x0003e2000c10150e */
[C---:B------:R-:W-:Y:S02]  /*43b0*/  LEA R20, P6, R31.reuse, R0, 0x1 ;  /* 0x000000001f147211 */ /* 0x040fe400078c08ff */
[----:B------:R-:W-:Y:S02]  /*43c0*/  PRMT R30, R16, 0x7632, R30 ;  /* 0x00007632101e7816 */ /* 0x000fe4000000001e */
[----:B------:R-:W-:-:S02]  /*43d0*/  LEA.HI.X.SX32 R21, R31, R2, 0x1, P6 ;  /* 0x000000021f157211 */ /* 0x000fc400030f0eff */
[----:B------:R-:W-:Y:S01]  /*43e0*/  ISETP.LT.AND P1, PT, R92, UR7, !P0 ;  /* 0x000000075c007c0c */ /* 0x000fe2000c721270 */
[C---:B--2---:R-:W-:Y:S01]  /*43f0*/  VIADD R25, R23.reuse, UR6 ;  /* 0x0000000617197c36 */ /* 0x044fe20008000000 */
[----:B------:R-:W-:Y:S01]  /*4400*/  LEA R22, P6, R23, R0, 0x1 ;  /* 0x0000000017167211 */ /* 0x000fe200078c08ff */
[----:B------:R2:W-:Y:S01]  /*4410*/  @P5 STG.E.U16 desc[UR14][R28.64], R30 ;  /* 0x0000001e1c005986 */ /* 0x0005e2000c10150e */
[----:B------:R-:W-:Y:S01]  /*4420*/  ISETP.LT.AND P4, PT, R91, UR7, !P0 ;  /* 0x000000075b007c0c */ /* 0x000fe2000c781270 */
[----:B-1----:R-:W-:Y:S01]  /*4430*/  VIADD R27, R25, UR6 ;  /* 0x00000006191b7c36 */ /* 0x002fe20008000000 */
[----:B------:R-:W-:Y:S01]  /*4440*/  LEA.HI.X.SX32 R23, R23, R2, 0x1, P6 ;  /* 0x0000000217177211 */ /* 0x000fe200030f0eff */
[----:B------:R1:W-:Y:S01]  /*4450*/  @P2 STG.E.U16 desc[UR14][R20.64], R17 ;  /* 0x0000001114002986 */ /* 0x0003e2000c10150e */
[----:B------:R-:W-:Y:S02]  /*4460*/  LEA R24, P6, R25, R0, 0x1 ;  /* 0x0000000019187211 */ /* 0x000fe400078c08ff */
[----:B------:R-:W-:-:S02]  /*4470*/  ISETP.LT.AND P3, PT, R90, UR7, !P0 ;  /* 0x000000075a007c0c */ /* 0x000fc4000c761270 */
[----:B------:R-:W-:Y:S02]  /*4480*/  LEA.HI.X.SX32 R25, R25, R2, 0x1, P6 ;  /* 0x0000000219197211 */ /* 0x000fe400030f0eff */
[----:B------:R-:W-:Y:S02]  /*4490*/  LEA R26, P6, R27, R0, 0x1 ;  /* 0x000000001b1a7211 */ /* 0x000fe400078c08ff */
[----:B--2---:R-:W-:Y:S02]  /*44a0*/  PRMT R29, R17, 0x7632, R29 ;  /* 0x00007632111d7816 */ /* 0x004fe4000000001d */
[----:B------:R-:W-:Y:S01]  /*44b0*/  ISETP.LT.AND P5, PT, R89, UR7, !P0 ;  /* 0x0000000759007c0c */ /* 0x000fe2000c7a1270 */
[C---:B-1----:R-:W-:Y:S01]  /*44c0*/  VIADD R17, R27.reuse, UR6 ;  /* 0x000000061b117c36 */ /* 0x042fe20008000000 */
[----:B------:R-:W-:Y:S01]  /*44d0*/  LEA.HI.X.SX32 R27, R27, R2, 0x1, P6 ;  /* 0x000000021b1b7211 */ /* 0x000fe200030f0eff */
[----:B------:R1:W-:Y:S01]  /*44e0*/  @P1 STG.E.U16 desc[UR14][R22.64], R29 ;  /* 0x0000001d16001986 */ /* 0x0003e2000c10150e */
[----:B------:R-:W-:Y:S01]  /*44f0*/  PRMT R28, R18, 0x7632, R28 ;  /* 0x00007632121c7816 */ /* 0x000fe2000000001c */
[C---:B------:R-:W-:Y:S01]  /*4500*/  VIADD R21, R17.reuse, UR6 ;  /* 0x0000000611157c36 */ /* 0x040fe20008000000 */
[----:B------:R-:W-:Y:S01]  /*4510*/  LEA R16, P6, R17, R0, 0x1 ;  /* 0x0000000011107211 */ /* 0x000fe200078c08ff */
[----:B------:R2:W-:Y:S01]  /*4520*/  @P4 STG.E.U16 desc[UR14][R24.64], R18 ;  /* 0x0000001218004986 */ /* 0x0005e2000c10150e */
[----:B------:R-:W-:-:S02]  /*4530*/  ISETP.LT.AND P2, PT, R88, UR7, !P0 ;  /* 0x0000000758007c0c */ /* 0x000fc4000c741270 */
[----:B------:R-:W-:Y:S01]  /*4540*/  LEA.HI.X.SX32 R17, R17, R2, 0x1, P6 ;  /* 0x0000000211117211 */ /* 0x000fe200030f0eff */
[----:B------:R3:W-:Y:S01]  /*4550*/  @P3 STG.E.U16 desc[UR14][R26.64], R28 ;  /* 0x0000001c1a003986 */ /* 0x0007e2000c10150e */
[----:B------:R-:W-:Y:S02]  /*4560*/  LEA R20, P6, R21, R0, 0x1 ;  /* 0x0000000015147211 */ /* 0x000fe400078c08ff */
[----:B------:R-:W-:Y:S01]  /*4570*/  ISETP.LT.AND P1, PT, R87, UR7, !P0 ;  /* 0x0000000757007c0c */ /* 0x000fe2000c721270 */
[C---:B-1----:R-:W-:Y:S01]  /*4580*/  VIADD R23, R21.reuse, UR6 ;  /* 0x0000000615177c36 */ /* 0x042fe20008000000 */
[----:B------:R-:W-:Y:S01]  /*4590*/  LEA.HI.X.SX32 R21, R21, R2, 0x1, P6 ;  /* 0x0000000215157211 */ /* 0x000fe200030f0eff */
[----:B------:R1:W-:Y:S01]  /*45a0*/  @P5 STG.E.U16 desc[UR14][R16.64], R19 ;  /* 0x0000001310005986 */ /* 0x0003e2000c10150e */
[----:B------:R-:W-:Y:S01]  /*45b0*/  ISETP.LT.AND P4, PT, R86, UR7, !P0 ;  /* 0x0000000756007c0c */ /* 0x000fe2000c781270 */
[C---:B--2---:R-:W-:Y:S01]  /*45c0*/  VIADD R25, R23.reuse, UR6 ;  /* 0x0000000617197c36 */ /* 0x044fe20008000000 */
[----:B------:R-:W-:-:S02]  /*45d0*/  LEA R22, P6, R23, R0, 0x1 ;  /* 0x0000000017167211 */ /* 0x000fc400078c08ff */
[----:B------:R-:W-:Y:S01]  /*45e0*/  PRMT R18, R19, 0x7632, R18 ;  /* 0x0000763213127816 */ /* 0x000fe20000000012 */
[----:B---3--:R-:W-:Y:S01]  /*45f0*/  VIADD R27, R25, UR6 ;  /* 0x00000006191b7c36 */ /* 0x008fe20008000000 */
[----:B------:R-:W-:Y:S02]  /*4600*/  LEA.HI.X.SX32 R23, R23, R2, 0x1, P6 ;  /* 0x0000000217177211 */ /* 0x000fe400030f0eff */
[----:B------:R-:W-:Y:S01]  /*4610*/  LEA R24, P6, R25, R0, 0x1 ;  /* 0x0000000019187211 */ /* 0x000fe200078c08ff */
[----:B------:R2:W-:Y:S01]  /*4620*/  @P2 STG.E.U16 desc[UR14][R20.64], R18 ;  /* 0x0000001214002986 */ /* 0x0005e2000c10150e */
[----:B------:R-:W-:Y:S01]  /*4630*/  ISETP.LT.AND P3, PT, R85, UR7, !P0 ;  /* 0x0000000755007c0c */ /* 0x000fe2000c761270 */
[----:B-1----:R-:W-:Y:S01]  /*4640*/  VIADD R19, R27, UR6 ;  /* 0x000000061b137c36 */ /* 0x002fe20008000000 */
[----:B------:R-:W-:Y:S01]  /*4650*/  LEA.HI.X.SX32 R25, R25, R2, 0x1, P6 ;  /* 0x0000000219197211 */ /* 0x000fe200030f0eff */
[----:B0-----:R0:W-:Y:S01]  /*4660*/  @P1 STG.E.U16 desc[UR14][R22.64], R12 ;  /* 0x0000000c16001986 */ /* 0x0011e2000c10150e */
[----:B------:R-:W-:-:S02]  /*4670*/  LEA R16, P6, R27, R0, 0x1 ;  /* 0x000000001b107211 */ /* 0x000fc400078c08ff */
[----:B------:R-:W-:Y:S02]  /*4680*/  PRMT R26, R12, 0x7632, R26 ;  /* 0x000076320c1a7816 */ /* 0x000fe4000000001a */
[----:B------:R-:W-:Y:S02]  /*4690*/  LEA.HI.X.SX32 R17, R27, R2, 0x1, P6 ;  /* 0x000000021b117211 */ /* 0x000fe400030f0eff */
[----:B------:R-:W-:Y:S01]  /*46a0*/  ISETP.LT.AND P5, PT, R84, UR7, !P0 ;  /* 0x0000000754007c0c */ /* 0x000fe2000c7a1270 */
[C---:B--2---:R-:W-:Y:S01]  /*46b0*/  VIADD R21, R19.reuse, UR6 ;  /* 0x0000000613157c36 */ /* 0x044fe20008000000 */
[----:B------:R-:W-:Y:S01]  /*46c0*/  LEA R18, P6, R19, R0, 0x1 ;  /* 0x0000000013127211 */ /* 0x000fe200078c08ff */
[----:B------:R1:W-:Y:S01]  /*46d0*/  @P4 STG.E.U16 desc[UR14][R24.64], R26 ;  /* 0x0000001a18004986 */ /* 0x0003e2000c10150e */
[----:B------:R-:W-:Y:S01]  /*46e0*/  ISETP.LT.AND P2, PT, R83, UR7, !P0 ;  /* 0x0000000753007c0c */ /* 0x000fe2000c741270 */
[----:B0-----:R-:W-:Y:S01]  /*46f0*/  VIADD R23, R21, UR6 ;  /* 0x0000000615177c36 */ /* 0x001fe20008000000 */
[----:B------:R-:W-:Y:S01]  /*4700*/  LEA.HI.X.SX32 R19, R19, R2, 0x1, P6 ;  /* 0x0000000213137211 */ /* 0x000fe200030f0eff */
[----:B------:R0:W-:Y:S01]  /*4710*/  @P3 STG.E.U16 desc[UR14][R16.64], R13 ;  /* 0x0000000d10003986 */ /* 0x0001e2000c10150e */
[----:B------:R-:W-:-:S02]  /*4720*/  LEA R20, P6, R21, R0, 0x1 ;  /* 0x0000000015147211 */ /* 0x000fc400078c08ff */
[----:B------:R-:W-:Y:S02]  /*4730*/  ISETP.LT.AND P1, PT, R82, UR7, !P0 ;  /* 0x0000000752007c0c */ /* 0x000fe4000c721270 */
[----:B------:R-:W-:Y:S02]  /*4740*/  LEA.HI.X.SX32 R21, R21, R2, 0x1, P6 ;  /* 0x0000000215157211 */ /* 0x000fe400030f0eff */
[----:B------:R-:W-:Y:S02]  /*4750*/  LEA R22, P6, R23, R0, 0x1 ;  /* 0x0000000017167211 */ /* 0x000fe400078c08ff */
[----:B-1----:R-:W-:Y:S02]  /*4760*/  PRMT R25, R13, 0x7632, R25 ;  /* 0x000076320d197816 */ /* 0x002fe40000000019 */
[----:B------:R-:W-:Y:S01]  /*4770*/  ISETP.LT.AND P4, PT, R81, UR7, !P0 ;  /* 0x0000000751007c0c */ /* 0x000fe2000c781270 */
[C---:B0-----:R-:W-:Y:S01]  /*4780*/  VIADD R13, R23.reuse, UR6 ;  /* 0x00000006170d7c36 */ /* 0x041fe20008000000 */
        /* <DEDUP_REMOVED lines=11> */
[C---:B0-----:R-:W-:Y:S01]  /*4840*/  VIADD R19, R17.reuse, UR6 ;  /* 0x0000000611137c36 */ /* 0x041fe20008000000 */
[----:B------:R-:W-:Y:S01]  /*4850*/  LEA.HI.X.SX32 R17, R17, R2, 0x1, P6 ;  /* 0x0000000211117211 */ /* 0x000fe200030f0eff */
[----:B------:R0:W-:Y:S01]  /*4860*/  @P4 STG.E.U16 desc[UR14][R12.64], R15 ;  /* 0x0000000f0c004986 */ /* 0x0001e2000c10150e */
[----:B------:R-:W-:Y:S01]  /*4870*/  ISETP.LT.AND P2, PT, R78, UR7, !P0 ;  /* 0x000000074e007c0c */ /* 0x000fe2000c741270 */
[C---:B-1----:R-:W-:Y:S01]  /*4880*/  VIADD R21, R19.reuse, UR6 ;  /* 0x0000000613157c36 */ /* 0x042fe20008000000 */
[----:B------:R-:W-:-:S02]  /*4890*/  LEA R18, P6, R19, R0, 0x1 ;  /* 0x0000000013127211 */ /* 0x000fc400078c08ff */
[----:B------:R-:W-:Y:S01]  /*48a0*/  PRMT R14, R15, 0x7632, R14 ;  /* 0x000076320f0e7816 */ /* 0x000fe2000000000e */
[----:B--2---:R-:W-:Y:S01]  /*48b0*/  VIADD R23, R21, UR6 ;  /* 0x0000000615177c36 */ /* 0x004fe20008000000 */
[----:B------:R-:W-:Y:S02]  /*48c0*/  LEA.HI.X.SX32 R19, R19, R2, 0x1, P6 ;  /* 0x0000000213137211 */ /* 0x000fe400030f0eff */
[----:B------:R-:W-:Y:S01]  /*48d0*/  LEA R20, P6, R21, R0, 0x1 ;  /* 0x0000000015147211 */ /* 0x000fe200078c08ff */
[----:B------:R1:W-:Y:S01]  /*48e0*/  @P3 STG.E.U16 desc[UR14][R16.64], R14 ;  /* 0x0000000e10003986 */ /* 0x0003e2000c10150e */
[----:B------:R-:W-:Y:S01]  /*48f0*/  ISETP.LT.AND P1, PT, R77, UR7, !P0 ;  /* 0x000000074d007c0c */ /* 0x000fe2000c721270 */
[----:B0-----:R-:W-:Y:S01]  /*4900*/  VIADD R15, R23, UR6 ;  /* 0x00000006170f7c36 */ /* 0x001fe20008000000 */
[----:B------:R-:W-:Y:S01]  /*4910*/  LEA.HI.X.SX32 R21, R21, R2, 0x1, P6 ;  /* 0x0000000215157211 */ /* 0x000fe200030f0eff */
[----:B----4-:R0:W-:Y:S01]  /*4920*/  @P5 STG.E.U16 desc[UR14][R18.64], R8 ;  /* 0x0000000812005986 */ /* 0x0101e2000c10150e */
[----:B------:R-:W-:-:S02]  /*4930*/  LEA R12, P6, R23, R0, 0x1 ;  /* 0x00000000170c7211 */ /* 0x000fc400078c08ff */
[----:B------:R-:W-:Y:S02]  /*4940*/  PRMT R22, R8, 0x7632, R22 ;  /* 0x0000763208167816 */ /* 0x000fe40000000016 */
[----:B------:R-:W-:Y:S02]  /*4950*/  LEA.HI.X.SX32 R13, R23, R2, 0x1, P6 ;  /* 0x00000002170d7211 */ /* 0x000fe400030f0eff */
[----:B------:R-:W-:Y:S01]  /*4960*/  ISETP.LT.AND P4, PT, R76, UR7, !P0 ;  /* 0x000000074c007c0c */ /* 0x000fe2000c781270 */
[C---:B-1----:R-:W-:Y:S01]  /*4970*/  VIADD R17, R15.reuse, UR6 ;  /* 0x000000060f117c36 */ /* 0x042fe20008000000 */
        /* <DEDUP_REMOVED lines=29> */
[----:B------:R-:W-:Y:S01]  /*4b50*/  LEA R14, P6, R15, R0, 0x1 ;  /* 0x000000000f0e7211 */ /* 0x000fe200078c08ff */
[----:B------:R-:W1:Y:S01]  /*4b60*/  LDS.128 R20, [R3] ;  /* 0x0000000003147984 */ /* 0x000e620000000c00 */
[----:B------:R-:W-:Y:S01]  /*4b70*/  ISETP.LT.AND P5, PT, R69, UR7, !P0 ;  /* 0x0000000745007c0c */ /* 0x000fe2000c7a1270 */
[----:B--2---:R-:W-:Y:S01]  /*4b80*/  VIADD R19, R17, UR6 ;  /* 0x0000000611137c36 */ /* 0x004fe20008000000 */
[----:B------:R-:W-:-:S02]  /*4b90*/  LEA.HI.X.SX32 R15, R15, R2, 0x1, P6 ;  /* 0x000000020f0f7211 */ /* 0x000fc400030f0eff */
[----:B------:R-:W-:Y:S02]  /*4ba0*/  LEA R16, P6, R17, R0, 0x1 ;  /* 0x0000000011107211 */ /* 0x000fe400078c08ff */
[----:B------:R-:W-:Y:S01]  /*4bb0*/  PRMT R10, R11, 0x7632, R10 ;  /* 0x000076320b0a7816 */ /* 0x000fe2000000000a */
[----:B0-----:R-:W-:Y:S01]  /*4bc0*/  VIADD R11, R19, UR6 ;  /* 0x00000006130b7c36 */ /* 0x001fe20008000000 */
[----:B------:R-:W-:Y:S02]  /*4bd0*/  LEA.HI.X.SX32 R17, R17, R2, 0x1, P6 ;  /* 0x0000000211117211 */ /* 0x000fe400030f0eff */
[C---:B------:R-:W-:Y:S01]  /*4be0*/  LEA R8, P6, R19.reuse, R0, 0x1 ;  /* 0x0000000013087211 */ /* 0x040fe200078c08ff */
[----:B------:R0:W-:Y:S01]  /*4bf0*/  @P1 STG.E.U16 desc[UR14][R12.64], R10 ;  /* 0x0000000a0c001986 */ /* 0x0001e2000c10150e */
[----:B-----5:R-:W-:Y:S02]  /*4c00*/  PRMT R18, R4, 0x7632, R18 ;  /* 0x0000763204127816 */ /* 0x020fe40000000012 */
[----:B------:R-:W-:Y:S01]  /*4c10*/  LEA.HI.X.SX32 R9, R19, R2, 0x1, P6 ;  /* 0x0000000213097211 */ /* 0x000fe200030f0eff */
[----:B------:R2:W-:Y:S01]  /*4c20*/  @P4 STG.E.U16 desc[UR14][R14.64], R4 ;  /* 0x000000040e004986 */ /* 0x0005e2000c10150e */
[----:B------:R-:W-:-:S02]  /*4c30*/  ISETP.LT.AND P2, PT, R68, UR7, !P0 ;  /* 0x0000000744007c0c */ /* 0x000fc4000c741270 */
[----:B------:R-:W-:Y:S01]  /*4c40*/  ISETP.LT.AND P1, PT, R67, UR7, !P0 ;  /* 0x0000000743007c0c */ /* 0x000fe2000c721270 */
[----:B------:R3:W-:Y:S01]  /*4c50*/  @P3 STG.E.U16 desc[UR14][R16.64], R18 ;  /* 0x0000001210003986 */ /* 0x0007e2000c10150e */
[----:B------:R-:W-:Y:S02]  /*4c60*/  ISETP.LT.AND P4, PT, R66, UR7, !P0 ;  /* 0x0000000742007c0c */ /* 0x000fe4000c781270 */
[----:B------:R-:W-:Y:S01]  /*4c70*/  ISETP.LT.AND P3, PT, R65, UR7, !P0 ;  /* 0x0000000741007c0c */ /* 0x000fe2000c761270 */
[C---:B0-----:R-:W-:Y:S01]  /*4c80*/  VIADD R13, R11.reuse, UR6 ;  /* 0x000000060b0d7c36 */ /* 0x041fe20008000000 */
[----:B------:R0:W-:Y:S01]  /*4c90*/  @P5 STG.E.U16 desc[UR14][R8.64], R5 ;  /* 0x0000000508005986 */ /* 0x0001e2000c10150e */
[-C--:B------:R-:W-:Y:S02]  /*4ca0*/  LEA R10, P6, R11, R0.reuse, 0x1 ;  /* 0x000000000b0a7211 */ /* 0x080fe400078c08ff */
[C---:B--2---:R-:W-:Y:S01]  /*4cb0*/  VIADD R15, R13.reuse, UR6 ;  /* 0x000000060d0f7c36 */ /* 0x044fe20008000000 */
[----:B------:R-:W-:-:S02]  /*4cc0*/  LEA R12, P5, R13, R0, 0x1 ;  /* 0x000000000d0c7211 */ /* 0x000fc400078a08ff */
[-C--:B------:R-:W-:Y:S01]  /*4cd0*/  LEA.HI.X.SX32 R11, R11, R2.reuse, 0x1, P6 ;  /* 0x000000020b0b7211 */ /* 0x080fe200030f0eff */
[----:B------:R-:W-:Y:S01]  /*4ce0*/  VIADD R3, R15, UR6 ;  /* 0x000000060f037c36 */ /* 0x000fe20008000000 */
[----:B------:R-:W-:Y:S02]  /*4cf0*/  LEA.HI.X.SX32 R13, R13, R2, 0x1, P5 ;  /* 0x000000020d0d7211 */ /* 0x000fe400028f0eff */
[----:B------:R-:W-:Y:S02]  /*4d00*/  LEA R14, P5, R15, R0, 0x1 ;  /* 0x000000000f0e7211 */ /* 0x000fe400078a08ff */
[----:B---3--:R-:W-:Y:S01]  /*4d10*/  PRMT R17, R5, 0x7632, R17 ;  /* 0x0000763205117816 */ /* 0x008fe20000000011 */
[----:B0-----:R-:W-:Y:S01]  /*4d20*/  VIADD R9, R3, UR6 ;  /* 0x0000000603097c36 */ /* 0x001fe20008000000 */
[----:B------:R-:W-:Y:S02]  /*4d30*/  LEA.HI.X.SX32 R15, R15, R2, 0x1, P5 ;  /* 0x000000020f0f7211 */ /* 0x000fe400028f0eff */
[----:B------:R-:W-:Y:S01]  /*4d40*/  PRMT R5, R6, 0x7632, R5 ;  /* 0x0000763206057816 */ /* 0x000fe20000000005 */
[----:B------:R-:W-:Y:S01]  /*4d50*/  @P2 STG.E.U16 desc[UR14][R10.64], R17 ;  /* 0x000000110a002986 */ /* 0x000fe2000c10150e */
[----:B------:R-:W-:-:S02]  /*4d60*/  ISETP.LT.AND P6, PT, R64, UR7, !P0 ;  /* 0x0000000740007c0c */ /* 0x000fc4000c7c1270 */
[-C--:B------:R-:W-:Y:S01]  /*4d70*/  LEA R4, P5, R3, R0.reuse, 0x1 ;  /* 0x0000000003047211 */ /* 0x080fe200078a08ff */
[----:B------:R0:W-:Y:S01]  /*4d80*/  @P1 STG.E.U16 desc[UR14][R12.64], R6 ;  /* 0x000000060c001986 */ /* 0x0001e2000c10150e */
[----:B------:R-:W-:Y:S02]  /*4d90*/  ISETP.LT.AND P2, PT, R63, UR7, !P0 ;  /* 0x000000073f007c0c */ /* 0x000fe4000c741270 */
[----:B------:R-:W-:Y:S01]  /*4da0*/  ISETP.LT.AND P1, PT, R62, UR7, !P0 ;  /* 0x000000073e007c0c */ /* 0x000fe2000c721270 */
[----:B------:R2:W-:Y:S01]  /*4db0*/  @P4 STG.E.U16 desc[UR14][R14.64], R5 ;  /* 0x000000050e004986 */ /* 0x0005e2000c10150e */
[----:B------:R-:W-:Y:S02]  /*4dc0*/  LEA R8, P4, R9, R0, 0x1 ;  /* 0x0000000009087211 */ /* 0x000fe400078808ff */
[----:B0-----:R-:W-:Y:S02]  /*4dd0*/  PRMT R6, R7, 0x7632, R6 ;  /* 0x0000763207067816 */ /* 0x001fe40000000006 */
[-C--:B--2---:R-:W-:Y:S01]  /*4de0*/  LEA.HI.X.SX32 R5, R3, R2.reuse, 0x1, P5 ;  /* 0x0000000203057211 */ /* 0x084fe200028f0eff */
[C---:B------:R-:W-:Y:S01]  /*4df0*/  VIADD R3, R9.reuse, UR6 ;  /* 0x0000000609037c36 */ /* 0x040fe20008000000 */
[----:B------:R-:W-:-:S02]  /*4e00*/  LEA.HI.X.SX32 R9, R9, R2, 0x1, P4 ;  /* 0x0000000209097211 */ /* 0x000fc400020f0eff */
[----:B------:R-:W-:Y:S01]  /*4e10*/  ISETP.LT.AND P5, PT, R61, UR7, !P0 ;  /* 0x000000073d007c0c */ /* 0x000fe2000c7a1270 */
[C---:B------:R-:W-:Y:S01]  /*4e20*/  VIADD R13, R3.reuse, UR6 ;  /* 0x00000006030d7c36 */ /* 0x040fe20008000000 */
[----:B------:R1:W-:Y:S01]  /*4e30*/  @P3 STG.E.U16 desc[UR14][R4.64], R7 ;  /* 0x0000000704003986 */ /* 0x0003e2000c10150e */
[-C--:B------:R-:W-:Y:S02]  /*4e40*/  LEA R10, P3, R3, R0.reuse, 0x1 ;  /* 0x00000000030a7211 */ /* 0x080fe400078608ff */
[C---:B------:R-:W-:Y:S01]  /*4e50*/  VIADD R15, R13.reuse, UR6 ;  /* 0x000000060d0f7c36 */ /* 0x040fe20008000000 */
[----:B------:R0:W-:Y:S01]  /*4e60*/  @P6 STG.E.U16 desc[UR14][R8.64], R6 ;  /* 0x0000000608006986 */ /* 0x0001e2000c10150e */
[----:B------:R-:W-:Y:S02]  /*4e70*/  LEA R12, P6, R13, R0, 0x1 ;  /* 0x000000000d0c7211 */ /* 0x000fe400078c08ff */
[-C--:B------:R-:W-:Y:S01]  /*4e80*/  LEA.HI.X.SX32 R11, R3, R2.reuse, 0x1, P3 ;  /* 0x00000002030b7211 */ /* 0x080fe200018f0eff */
[----:B------:R-:W-:Y:S01]  /*4e90*/  VIADD R3, R15, UR6 ;  /* 0x000000060f037c36 */ /* 0x000fe20008000000 */
[----:B------:R-:W-:-:S02]  /*4ea0*/  LEA.HI.X.SX32 R13, R13, R2, 0x1, P6 ;  /* 0x000000020d0d7211 */ /* 0x000fc400030f0eff */
[----:B------:R-:W-:Y:S01]  /*4eb0*/  ISETP.LT.AND P4, PT, R60, UR7, !P0 ;  /* 0x000000073c007c0c */ /* 0x000fe2000c781270 */
[----:B------:R-:W-:Y:S01]  /*4ec0*/  VIADD R17, R3, UR6 ;  /* 0x0000000603117c36 */ /* 0x000fe20008000000 */
[----:B-1----:R-:W-:Y:S01]  /*4ed0*/  PRMT R5, R20, 0x7632, R5 ;  /* 0x0000763214057816 */ /* 0x002fe20000000005 */
[----:B------:R1:W-:Y:S01]  /*4ee0*/  @P2 STG.E.U16 desc[UR14][R10.64], R20 ;  /* 0x000000140a002986 */ /* 0x0003e2000c10150e */
[----:B------:R-:W-:Y:S01]  /*4ef0*/  ISETP.LT.AND P3, PT, R58, UR7, !P0 ;  /* 0x000000073a007c0c */ /* 0x000fe2000c761270 */
[----:B------:R-:W-:Y:S01]  /*4f00*/  VIADD R19, R17, UR6 ;  /* 0x0000000611137c36 */ /* 0x000fe20008000000 */
[-C--:B0-----:R-:W-:Y:S01]  /*4f10*/  LEA R6, P2, R3, R0.reuse, 0x1 ;  /* 0x0000000003067211 */ /* 0x081fe200078408ff */
[----:B------:R0:W-:Y:S01]  /*4f20*/  @P1 STG.E.U16 desc[UR14][R12.64], R5 ;  /* 0x000000050c001986 */ /* 0x0001e2000c10150e */
[-C--:B------:R-:W-:Y:S02]  /*4f30*/  LEA R4, P1, R15, R0.reuse, 0x1 ;  /* 0x000000000f047211 */ /* 0x080fe400078208ff */
[----:B------:R-:W-:-:S02]  /*4f40*/  LEA R8, P6, R17, R0, 0x1 ;  /* 0x0000000011087211 */ /* 0x000fc400078c08ff */
[-C--:B------:R-:W-:Y:S02]  /*4f50*/  LEA.HI.X.SX32 R7, R3, R2.reuse, 0x1, P2 ;  /* 0x0000000203077211 */ /* 0x080fe400010f0eff */
[----:B------:R-:W-:Y:S02]  /*4f60*/  LEA.HI.X.SX32 R9, R17, R2, 0x1, P6 ;  /* 0x0000000211097211 */ /* 0x000fe400030f0eff */
[----:B-1----:R-:W-:Y:S02]  /*4f70*/  LEA R10, P6, R19, R0, 0x1 ;  /* 0x00000000130a7211 */ /* 0x002fe400078c08ff */
[----:B------:R-:W-:Y:S02]  /*4f80*/  ISETP.LT.AND P2, PT, R57, UR7, !P0 ;  /* 0x0000000739007c0c */ /* 0x000fe4000c741270 */
[-C--:B0-----:R-:W-:Y:S01]  /*4f90*/  LEA.HI.X.SX32 R5, R15, R2.reuse, 0x1, P1 ;  /* 0x000000020f057211 */ /* 0x081fe200008f0eff */
[C---:B------:R-:W-:Y:S01]  /*4fa0*/  VIADD R15, R19.reuse, UR6 ;  /* 0x00000006130f7c36 */ /* 0x040fe20008000000 */
[----:B------:R-:W-:-:S03]  /*4fb0*/  LEA.HI.X.SX32 R11, R19, R2, 0x1, P6 ;  /* 0x00000002130b7211 */ /* 0x000fc600030f0eff */
[C---:B------:R-:W-:Y:S01]  /*4fc0*/  VIADD R3, R15.reuse, UR6 ;  /* 0x000000060f037c36 */ /* 0x040fe20008000000 */
[C---:B------:R-:W-:Y:S01]  /*4fd0*/  LEA R12, P1, R15.reuse, R0, 0x1 ;  /* 0x000000000f0c7211 */ /* 0x040fe200078208ff */
[----:B------:R0:W-:Y:S03]  /*4fe0*/  @P5 STG.E.U16 desc[UR14][R4.64], R21 ;  /* 0x0000001504005986 */ /* 0x0001e6000c10150e */
[----:B------:R-:W-:Y:S02]  /*4ff0*/  LEA.HI.X.SX32 R13, R15, R2, 0x1, P1 ;  /* 0x000000020f0d7211 */ /* 0x000fe400008f0eff */
[----:B------:R-:W-:Y:S02]  /*5000*/  LEA R14, P6, R3, R0, 0x1 ;  /* 0x00000000030e7211 */ /* 0x000fe400078c08ff */
[----:B------:R-:W-:Y:S02]  /*5010*/  ISETP.LT.AND P1, PT, R56, UR7, !P0 ;  /* 0x0000000738007c0c */ /* 0x000fe4000c721270 */
[----:B------:R-:W-:-:S02]  /*5020*/  ISETP.LT.AND P0, PT, R109, UR7, !P0 ;  /* 0x000000076d007c0c */ /* 0x000fc4000c701270 */
[----:B------:R-:W-:Y:S02]  /*5030*/  LEA.HI.X.SX32 R15, R3, R2, 0x1, P6 ;  /* 0x00000002030f7211 */ /* 0x000fe400030f0eff */
[----:B------:R-:W-:Y:S02]  /*5040*/  PRMT R3, R21, 0x7632, R3 ;  /* 0x0000763215037816 */ /* 0x000fe40000000003 */
[----:B0-----:R-:W-:-:S03]  /*5050*/  PRMT R5, R22, 0x7632, R5 ;  /* 0x0000763216057816 */ /* 0x001fc60000000005 */
[----:B------:R0:W-:Y:S04]  /*5060*/  @P4 STG.E.U16 desc[UR14][R6.64], R3 ;  /* 0x0000000306004986 */ /* 0x0001e8000c10150e */
[----:B------:R0:W-:Y:S04]  /*5070*/  @P3 STG.E.U16 desc[UR14][R8.64], R22 ;  /* 0x0000001608003986 */ /* 0x0001e8000c10150e */
[----:B------:R0:W-:Y:S04]  /*5080*/  @P2 STG.E.U16 desc[UR14][R10.64], R5 ;  /* 0x000000050a002986 */ /* 0x0001e8000c10150e */
[----:B------:R0:W-:Y:S01]  /*5090*/  @P1 STG.E.U16 desc[UR14][R12.64], R23 ;  /* 0x000000170c001986 */ /* 0x0001e2000c10150e */
[----:B------:R-:W-:Y:S05]  /*50a0*/  @!P0 EXIT ;  /* 0x000000000000894d */ /* 0x000fea0003800000 */
[----:B0-----:R-:W-:-:S05]  /*50b0*/  PRMT R7, R23, 0x7632, R7 ;  /* 0x0000763217077816 */ /* 0x001fca0000000007 */
[----:B------:R-:W-:Y:S01]  /*50c0*/  STG.E.U16 desc[UR14][R14.64], R7 ;  /* 0x000000070e007986 */ /* 0x000fe2000c10150e */
[----:B------:R-:W-:Y:S05]  /*50d0*/  EXIT ;  /* 0x000000000000794d */ /* 0x000fea0003800000 */
.L_x_2:
[----:B------:R-:W-:-:S00]  /*50e0*/  BRA `(.L_x_2) ;  /* 0xfffffffc00fc7947 */ /* 0x000fc0000383ffff */
[----:B------:R-:W-:-:S00]  /*50f0*/  NOP ;  /* 0x0000000000007918 */ /* 0x000fc00000000000 */
        /* <DEDUP_REMOVED lines=8> */
.L_x_3:


//--------------------- .nv.shared.matmul_kernel  --------------------------
	.section	.nv.shared.matmul_kernel,"aw",@nobits
	.sectionflags	@""
	.align	16
	.zero		1024


//--------------------- .nv.shared.reserved.0     --------------------------
	.section	.nv.shared.reserved.0,"aw",@nobits
	.weak		__nv_reservedSMEM_offset_0_alias
	.size		__nv_reservedSMEM_offset_0_alias, 0, 0
	.other		__nv_reservedSMEM_offset_0_alias,@"STO_CUDA_RESERVED_SHARED STV_DEFAULT"
__nv_reservedSMEM_offset_0_alias:
	.zero		0


//--------------------- .nv.constant0.matmul_kernel --------------------------
	.section	.nv.constant0.matmul_kernel,"a",@progbits
	.sectionflags	@""
	.align	4
.nv.constant0.matmul_kernel:
	.zero		608


//--------------------- SYMBOLS --------------------------

	.type		.nv.reservedSmem.offset0,@object
	.size		.nv.reservedSmem.offset0,0x4
